	.target	sm_90a

	.elftype	@"ET_EXEC"


//--------------------- .note.nv.tkinfo           --------------------------
	.section	.note.nv.tkinfo,"",@"SHT_NOTE"
	.sectionflags	@"SHF_NOTE_NV_TKINFO"
	.tkinfo
        /*0018*/ 	.word	0x00000002
        /*0030*/ 	.string	""
        /*0030*/ 	.string	"ptxas"
        /*0030*/ 	.string	"Cuda compilation tools, release 13.0, V13.0.88"
        /*0030*/ 	.string	"Build cuda_13.0.r13.0/compiler.36424714_0"
        /*0030*/ 	.string	"-arch sm_90a -m 64 "



//--------------------- .note.nv.cuinfo           --------------------------
	.section	.note.nv.cuinfo,"",@"SHT_NOTE"
	.sectionflags	@"SHF_NOTE_NV_CUINFO"
        /*0018*/ 	.short	0x0002
        /*001a*/ 	.short	0x005a
        /*001c*/ 	.short	0x0082
	.zero		2


//--------------------- .nv.info                  --------------------------
	.section	.nv.info,"",@"SHT_CUDA_INFO"
	.align	4


	//----- nvinfo : EIATTR_REGCOUNT
	.align		4
        /*0000*/ 	.byte	0x04, 0x2f
        /*0002*/ 	.short	(.L_15 - .L_14)
	.align		4
.L_14:
        /*0004*/ 	.word	index@(_ZN7cutlass13device_kernelINS_4gemm6kernel13GemmUniversalIN4cute5tupleIJiiiiEEENS1_10collective13CollectiveMmaINS1_34MainloopSm90TmaGmmaWarpSpecializedILi5ENS5_IJNS4_1CILi2EEENSA_ILi4EEENSA_ILi1EEEEEENS1_35KernelTmaWarpSpecializedCooperativeEEENS5_IJNSA_ILi256EEENSA_ILi64EEENSA_ILi32EEEEEENS_10tfloat32_tENS5_IJlSD_lEEESL_SM_NS4_8TiledMMAINS4_8MMA_AtomIJNS4_4SM904GMMA29MMA_64x64x8_F32TF32TF32_SS_TNILNSQ_7ScaleInE1ELSS_1EEEEEENS4_6LayoutINS5_IJSB_SD_SD_EEENS5_IJSD_NSA_ILi0EEESX_EEEEENS5_IJNS4_10UnderscoreES10_S10_EEEEENS4_23SM90_TMA_LOAD_MULTICASTENS4_14ComposedLayoutINS4_7SwizzleILi3ELi4ELi3EEENS4_18smem_ptr_flag_bitsILi32EEENSV_INS5_IJNSA_ILi8EEESJ_EEENS5_IJSJ_SD_EEEEEEEvNS4_8identityES13_S1D_vS1E_EENS_8epilogue10collective6detail29Sm90TmaWarpSpecializedAdapterINS1H_15DefaultEpilogueISL_SM_SM_NS1G_6thread17LinearCombinationISL_Li1EffLNS1L_9ScaleType4KindE0ELNS_15FloatRoundStyleE2ESL_EENS1_15EpilogueDefaultEEEEEvvEEEEvNT_6ParamsE)
        /*0008*/ 	.word	0x000000a8


	//----- nvinfo : EIATTR_FRAME_SIZE
	.align		4
.L_15:
        /*000c*/ 	.byte	0x04, 0x11
        /*000e*/ 	.short	(.L_17 - .L_16)
	.align		4
.L_16:
        /*0010*/ 	.word	index@(_ZN7cutlass13device_kernelINS_4gemm6kernel13GemmUniversalIN4cute5tupleIJiiiiEEENS1_10collective13CollectiveMmaINS1_34MainloopSm90TmaGmmaWarpSpecializedILi5ENS5_IJNS4_1CILi2EEENSA_ILi4EEENSA_ILi1EEEEEENS1_35KernelTmaWarpSpecializedCooperativeEEENS5_IJNSA_ILi256EEENSA_ILi64EEENSA_ILi32EEEEEENS_10tfloat32_tENS5_IJlSD_lEEESL_SM_NS4_8TiledMMAINS4_8MMA_AtomIJNS4_4SM904GMMA29MMA_64x64x8_F32TF32TF32_SS_TNILNSQ_7ScaleInE1ELSS_1EEEEEENS4_6LayoutINS5_IJSB_SD_SD_EEENS5_IJSD_NSA_ILi0EEESX_EEEEENS5_IJNS4_10UnderscoreES10_S10_EEEEENS4_23SM90_TMA_LOAD_MULTICASTENS4_14ComposedLayoutINS4_7SwizzleILi3ELi4ELi3EEENS4_18smem_ptr_flag_bitsILi32EEENSV_INS5_IJNSA_ILi8EEESJ_EEENS5_IJSJ_SD_EEEEEEEvNS4_8identityES13_S1D_vS1E_EENS_8epilogue10collective6detail29Sm90TmaWarpSpecializedAdapterINS1H_15DefaultEpilogueISL_SM_SM_NS1G_6thread17LinearCombinationISL_Li1EffLNS1L_9ScaleType4KindE0ELNS_15FloatRoundStyleE2ESL_EENS1_15EpilogueDefaultEEEEEvvEEEEvNT_6ParamsE)
        /*0014*/ 	.word	0x00000000


	//----- nvinfo : EIATTR_MIN_STACK_SIZE
	.align		4
.L_17:
        /*0018*/ 	.byte	0x04, 0x12
        /*001a*/ 	.short	(.L_19 - .L_18)
	.align		4
.L_18:
        /*001c*/ 	.word	index@(_ZN7cutlass13device_kernelINS_4gemm6kernel13GemmUniversalIN4cute5tupleIJiiiiEEENS1_10collective13CollectiveMmaINS1_34MainloopSm90TmaGmmaWarpSpecializedILi5ENS5_IJNS4_1CILi2EEENSA_ILi4EEENSA_ILi1EEEEEENS1_35KernelTmaWarpSpecializedCooperativeEEENS5_IJNSA_ILi256EEENSA_ILi64EEENSA_ILi32EEEEEENS_10tfloat32_tENS5_IJlSD_lEEESL_SM_NS4_8TiledMMAINS4_8MMA_AtomIJNS4_4SM904GMMA29MMA_64x64x8_F32TF32TF32_SS_TNILNSQ_7ScaleInE1ELSS_1EEEEEENS4_6LayoutINS5_IJSB_SD_SD_EEENS5_IJSD_NSA_ILi0EEESX_EEEEENS5_IJNS4_10UnderscoreES10_S10_EEEEENS4_23SM90_TMA_LOAD_MULTICASTENS4_14ComposedLayoutINS4_7SwizzleILi3ELi4ELi3EEENS4_18smem_ptr_flag_bitsILi32EEENSV_INS5_IJNSA_ILi8EEESJ_EEENS5_IJSJ_SD_EEEEEEEvNS4_8identityES13_S1D_vS1E_EENS_8epilogue10collective6detail29Sm90TmaWarpSpecializedAdapterINS1H_15DefaultEpilogueISL_SM_SM_NS1G_6thread17LinearCombinationISL_Li1EffLNS1L_9ScaleType4KindE0ELNS_15FloatRoundStyleE2ESL_EENS1_15EpilogueDefaultEEEEEvvEEEEvNT_6ParamsE)
        /*0020*/ 	.word	0x00000000
.L_19:


//--------------------- .nv.compat                --------------------------
	.section	.nv.compat,"",@"SHT_CUDA_COMPAT_INFO"
	.align	4
        /*0000*/ 	.byte	0x02, 0x09, 0x01, 0x00, 0x02, 0x02, 0x04, 0x00, 0x02, 0x05, 0x05, 0x00, 0x03, 0x07, 0x01, 0x01
        /*0010*/ 	.byte	0x02, 0x03, 0x01, 0x00, 0x02, 0x06, 0x01, 0x00, 0x04, 0x0b, 0x08, 0x00, 0x00, 0x00, 0x00, 0x00
        /*0020*/ 	.byte	0x00, 0x00, 0x00, 0x00


//--------------------- .nv.info._ZN7cutlass13device_kernelINS_4gemm6kernel13GemmUniversalIN4cute5tupleIJiiiiEEENS1_10collective13CollectiveMmaINS1_34MainloopSm90TmaGmmaWarpSpecializedILi5ENS5_IJNS4_1CILi2EEENSA_ILi4EEENSA_ILi1EEEEEENS1_35KernelTmaWarpSpecializedCooperativeEEENS5_IJNSA_ILi256EEENSA_ILi64EEENSA_ILi32EEEEEENS_10tfloat32_tENS5_IJlSD_lEEESL_SM_NS4_8TiledMMAINS4_8MMA_AtomIJNS4_4SM904GMMA29MMA_64x64x8_F32TF32TF32_SS_TNILNSQ_7ScaleInE1ELSS_1EEEEEENS4_6LayoutINS5_IJSB_SD_SD_EEENS5_IJSD_NSA_ILi0EEESX_EEEEENS5_IJNS4_10UnderscoreES10_S10_EEEEENS4_23SM90_TMA_LOAD_MULTICASTENS4_14ComposedLayoutINS4_7SwizzleILi3ELi4ELi3EEENS4_18smem_ptr_flag_bitsILi32EEENSV_INS5_IJNSA_ILi8EEESJ_EEENS5_IJSJ_SD_EEEEEEEvNS4_8identityES13_S1D_vS1E_EENS_8epilogue10collective6detail29Sm90TmaWarpSpecializedAdapterINS1H_15DefaultEpilogueISL_SM_SM_NS1G_6thread17LinearCombinationISL_Li1EffLNS1L_9ScaleType4KindE0ELNS_15FloatRoundStyleE2ESL_EENS1_15EpilogueDefaultEEEEEvvEEEEvNT_6ParamsE --------------------------
	.section	.nv.info._ZN7cutlass13device_kernelINS_4gemm6kernel13GemmUniversalIN4cute5tupleIJiiiiEEENS1_10collective13CollectiveMmaINS1_34MainloopSm90TmaGmmaWarpSpecializedILi5ENS5_IJNS4_1CILi2EEENSA_ILi4EEENSA_ILi1EEEEEENS1_35KernelTmaWarpSpecializedCooperativeEEENS5_IJNSA_ILi256EEENSA_ILi64EEENSA_ILi32EEEEEENS_10tfloat32_tENS5_IJlSD_lEEESL_SM_NS4_8TiledMMAINS4_8MMA_AtomIJNS4_4SM904GMMA29MMA_64x64x8_F32TF32TF32_SS_TNILNSQ_7ScaleInE1ELSS_1EEEEEENS4_6LayoutINS5_IJSB_SD_SD_EEENS5_IJSD_NSA_ILi0EEESX_EEEEENS5_IJNS4_10UnderscoreES10_S10_EEEEENS4_23SM90_TMA_LOAD_MULTICASTENS4_14ComposedLayoutINS4_7SwizzleILi3ELi4ELi3EEENS4_18smem_ptr_flag_bitsILi32EEENSV_INS5_IJNSA_ILi8EEESJ_EEENS5_IJSJ_SD_EEEEEEEvNS4_8identityES13_S1D_vS1E_EENS_8epilogue10collective6detail29Sm90TmaWarpSpecializedAdapterINS1H_15DefaultEpilogueISL_SM_SM_NS1G_6thread17LinearCombinationISL_Li1EffLNS1L_9ScaleType4KindE0ELNS_15FloatRoundStyleE2ESL_EENS1_15EpilogueDefaultEEEEEvvEEEEvNT_6ParamsE,"",@"SHT_CUDA_INFO"
	.sectionflags	@""
	.align	4


	//----- nvinfo : EIATTR_CUDA_API_VERSION
	.align		4
        /*0000*/ 	.byte	0x04, 0x37
        /*0002*/ 	.short	(.L_21 - .L_20)
.L_20:
        /*0004*/ 	.word	0x00000082


	//----- nvinfo : EIATTR_KPARAM_INFO
	.align		4
.L_21:
        /*0008*/ 	.byte	0x04, 0x17
        /*000a*/ 	.short	(.L_23 - .L_22)
.L_22:
        /*000c*/ 	.word	0x00000000
        /*0010*/ 	.short	0x0000
        /*0012*/ 	.short	0x0070
        /*0014*/ 	.byte	0x00, 0xf0, 0x01, 0x10


	//----- nvinfo : EIATTR_SPARSE_MMA_MASK
	.align		4
.L_23:
        /*0018*/ 	.byte	0x03, 0x50
        /*001a*/ 	.short	0x0000


	//----- nvinfo : EIATTR_MAXREG_COUNT
	.align		4
        /*001c*/ 	.byte	0x03, 0x1b
        /*001e*/ 	.short	0x00a8


	//----- nvinfo : EIATTR_NUM_BARRIERS
	.align		4
        /*0020*/ 	.byte	0x02, 0x4c
        /*0022*/ 	.byte	0x01
	.zero		1


	//----- nvinfo : EIATTR_EXTERNS
	.align		4
        /*0024*/ 	.byte	0x04, 0x0f
        /*0026*/ 	.short	(.L_25 - .L_24)


	//   ....[0]....
	.align		4
.L_24:
        /*0028*/ 	.word	index@(__assertfail)


	//----- nvinfo : EIATTR_MERCURY_ISA_VERSION
	.align		4
.L_25:
        /*002c*/ 	.byte	0x03, 0x5f
        /*002e*/ 	.short	0x0101


	//----- nvinfo : EIATTR_INT_WARP_WIDE_INSTR_OFFSETS
	.align		4
        /*0030*/ 	.byte	0x04, 0x31
        /*0032*/ 	.short	(.L_27 - .L_26)


	//   ....[0]....
.L_26:
        /*0034*/ 	.word	0x000004a0


	//   ....[1]....
        /*0038*/ 	.word	0x000004d0


	//   ....[2]....
        /*003c*/ 	.word	0x00000690


	//----- nvinfo : EIATTR_COOP_GROUP_MASK_REGIDS
	.align		4
.L_27:
        /*0040*/ 	.byte	0x04, 0x29
        /*0042*/ 	.short	(.L_29 - .L_28)


	//   ....[0]....
.L_28:
        /*0044*/ 	.word	0xffffffff


	//   ....[1]....
        /*0048*/ 	.word	0xffffffff


	//   ....[2]....
        /*004c*/ 	.word	0xffffffff


	//   ....[3]....
        /*0050*/ 	.word	0xffffffff


	//   ....[4]....
        /*0054*/ 	.word	0xffffffff


	//   ....[5]....
        /*0058*/ 	.word	0xffffffff


	//----- nvinfo : EIATTR_COOP_GROUP_INSTR_OFFSETS
	.align		4
.L_29:
        /*005c*/ 	.byte	0x04, 0x28
        /*005e*/ 	.short	(.L_31 - .L_30)


	//   ....[0]....
.L_30:
        /*0060*/ 	.word	0x00000060


	//   ....[1]....
        /*0064*/ 	.word	0x00000070


	//   ....[2]....
        /*0068*/ 	.word	0x00000130


	//   ....[3]....
        /*006c*/ 	.word	0x000002f0


	//   ....[4]....
        /*0070*/ 	.word	0x00000810


	//   ....[5]....
        /*0074*/ 	.word	0x00001260


	//----- nvinfo : EIATTR_REG_RECONFIG
	.align		4
.L_31:
        /*0078*/ 	.byte	0x01, 0x54
	.zero		2


	//----- nvinfo : EIATTR_SYSCALL_OFFSETS
	.align		4
        /*007c*/ 	.byte	0x04, 0x46
        /*007e*/ 	.short	(.L_33 - .L_32)


	//   ....[0]....
.L_32:
        /*0080*/ 	.word	0x00001420


	//----- nvinfo : EIATTR_MBARRIER_INSTR_OFFSETS
	.align		4
.L_33:
        /*0084*/ 	.byte	0x04, 0x39
        /*0086*/ 	.short	(.L_35 - .L_34)


	//   ....[0]....
.L_34:
        /*0088*/ 	.word	0x00000230
        /*008c*/ 	.word	0x000000ff
        /*0090*/ 	.word	0x00000000
        /*0094*/ 	.short	0x0100
        /*0096*/ 	.byte	0x08
	.zero		1


	//   ....[1]....
        /*0098*/ 	.word	0x00000240
        /*009c*/ 	.word	0x000000ff
        /*00a0*/ 	.word	0x00000028
        /*00a4*/ 	.short	0x0100
        /*00a6*/ 	.byte	0x08
	.zero		1


	//   ....[2]....
        /*00a8*/ 	.word	0x00000250
        /*00ac*/ 	.word	0x000000ff
        /*00b0*/ 	.word	0x00000008
        /*00b4*/ 	.short	0x0100
        /*00b6*/ 	.byte	0x08
	.zero		1


	//   ....[3]....
        /*00b8*/ 	.word	0x00000260
        /*00bc*/ 	.word	0x000000ff
        /*00c0*/ 	.word	0x00000030
        /*00c4*/ 	.short	0x0100
        /*00c6*/ 	.byte	0x08
	.zero		1


	//   ....[4]....
        /*00c8*/ 	.word	0x00000270
        /*00cc*/ 	.word	0x000000ff
        /*00d0*/ 	.word	0x00000010
        /*00d4*/ 	.short	0x0100
        /*00d6*/ 	.byte	0x08
	.zero		1


	//   ....[5]....
        /*00d8*/ 	.word	0x00000280
        /*00dc*/ 	.word	0x000000ff
        /*00e0*/ 	.word	0x00000038
        /*00e4*/ 	.short	0x0100
        /*00e6*/ 	.byte	0x08
	.zero		1


	//   ....[6]....
        /*00e8*/ 	.word	0x00000290
        /*00ec*/ 	.word	0x000000ff
        /*00f0*/ 	.word	0x00000018
        /*00f4*/ 	.short	0x0100
        /*00f6*/ 	.byte	0x08
	.zero		1


	//   ....[7]....
        /*00f8*/ 	.word	0x000002a0
        /*00fc*/ 	.word	0x000000ff
        /*0100*/ 	.word	0x00000040
        /*0104*/ 	.short	0x0100
        /*0106*/ 	.byte	0x08
	.zero		1


	//   ....[8]....
        /*0108*/ 	.word	0x000002b0
        /*010c*/ 	.word	0x000000ff
        /*0110*/ 	.word	0x00000020
        /*0114*/ 	.short	0x0100
        /*0116*/ 	.byte	0x08
	.zero		1


	//   ....[9]....
        /*0118*/ 	.word	0x000002c0
        /*011c*/ 	.word	0x000000ff
        /*0120*/ 	.word	0x00000048
        /*0124*/ 	.short	0x0100
        /*0126*/ 	.byte	0x08
	.zero		1


	//   ....[10]....
        /*0128*/ 	.word	0x00000710
        /*012c*/ 	.word	0x000000ff
        /*0130*/ 	.word	0x00000060
        /*0134*/ 	.short	0x0100
        /*0136*/ 	.byte	0x06
	.zero		1


	//   ....[11]....
        /*0138*/ 	.word	0x000007a0
        /*013c*/ 	.word	0x000000ff
        /*0140*/ 	.word	0x00000068
        /*0144*/ 	.short	0x0100
        /*0146*/ 	.byte	0x06
	.zero		1


	//   ....[12]....
        /*0148*/ 	.word	0x000014e0
        /*014c*/ 	.word	0x00000003
        /*0150*/ 	.word	0x00000000
        /*0154*/ 	.short	0x010a
        /*0156*/ 	.byte	0x3f
	.zero		1


	//   ....[13]....
        /*0158*/ 	.word	0x00001520
        /*015c*/ 	.word	0x00000003
        /*0160*/ 	.word	0x00000000
        /*0164*/ 	.short	0x010a
        /*0166*/ 	.byte	0x3f
	.zero		1


	//   ....[14]....
        /*0168*/ 	.word	0x00001a70
        /*016c*/ 	.word	0x00000005
        /*0170*/ 	.word	0x00000000
        /*0174*/ 	.short	0x010a
        /*0176*/ 	.byte	0x3f
	.zero		1


	//   ....[15]....
        /*0178*/ 	.word	0x00001ab0
        /*017c*/ 	.word	0x00000005
        /*0180*/ 	.word	0x00000000
        /*0184*/ 	.short	0x010a
        /*0186*/ 	.byte	0x3f
	.zero		1


	//   ....[16]....
        /*0188*/ 	.word	0x00001e90
        /*018c*/ 	.word	0x00000005
        /*0190*/ 	.word	0x00000000
        /*0194*/ 	.short	0x0101
        /*0196*/ 	.byte	0x3f
	.zero		1


	//   ....[17]....
        /*0198*/ 	.word	0x000020b0
        /*019c*/ 	.word	0x00000003
        /*01a0*/ 	.word	0x00000000
        /*01a4*/ 	.short	0x0101
        /*01a6*/ 	.byte	0x3f
	.zero		1


	//   ....[18]....
        /*01a8*/ 	.word	0x00007ce0
        /*01ac*/ 	.word	0x0000000e
        /*01b0*/ 	.word	0x00000028
        /*01b4*/ 	.short	0x010a
        /*01b6*/ 	.byte	0x3f
	.zero		1


	//   ....[19]....
        /*01b8*/ 	.word	0x00008090
        /*01bc*/ 	.word	0x00000006
        /*01c0*/ 	.word	0x00000068
        /*01c4*/ 	.short	0x0101
        /*01c6*/ 	.byte	0x3f
	.zero		1


	//   ....[20]....
        /*01c8*/ 	.word	0x000087c0
        /*01cc*/ 	.word	0x00000007
        /*01d0*/ 	.word	0x00000000
        /*01d4*/ 	.short	0x010a
        /*01d6*/ 	.byte	0x3f
	.zero		1


	//   ....[21]....
        /*01d8*/ 	.word	0x00008840
        /*01dc*/ 	.word	0x00000009
        /*01e0*/ 	.word	0x00000000
        /*01e4*/ 	.short	0x010a
        /*01e6*/ 	.byte	0x3f
	.zero		1


	//   ....[22]....
        /*01e8*/ 	.word	0x000088d0
        /*01ec*/ 	.word	0x00000006
        /*01f0*/ 	.word	0x00000000
        /*01f4*/ 	.short	0x010a
        /*01f6*/ 	.byte	0x3f
	.zero		1


	//   ....[23]....
        /*01f8*/ 	.word	0x00008960
        /*01fc*/ 	.word	0x00000009
        /*0200*/ 	.word	0x00000000
        /*0204*/ 	.short	0x010a
        /*0206*/ 	.byte	0x3f
	.zero		1


	//   ....[24]....
        /*0208*/ 	.word	0x000089f0
        /*020c*/ 	.word	0x00000003
        /*0210*/ 	.word	0x00000000
        /*0214*/ 	.short	0x010a
        /*0216*/ 	.byte	0x3f
	.zero		1


	//   ....[25]....
        /*0218*/ 	.word	0x00008a50
        /*021c*/ 	.word	0x00000003
        /*0220*/ 	.word	0x00000000
        /*0224*/ 	.short	0x010a
        /*0226*/ 	.byte	0x3f
	.zero		1


	//   ....[26]....
        /*0228*/ 	.word	0x00008aa0
        /*022c*/ 	.word	0x00000005
        /*0230*/ 	.word	0x00000000
        /*0234*/ 	.short	0x010a
        /*0236*/ 	.byte	0x3f
	.zero		1


	//   ....[27]....
        /*0238*/ 	.word	0x00008b70
        /*023c*/ 	.word	0x0000000e
        /*0240*/ 	.word	0x00000028
        /*0244*/ 	.short	0x010a
        /*0246*/ 	.byte	0x3f
	.zero		1


	//   ....[28]....
        /*0248*/ 	.word	0x00008c40
        /*024c*/ 	.word	0x00000007
        /*0250*/ 	.word	0x00000000
        /*0254*/ 	.short	0x010a
        /*0256*/ 	.byte	0x3f
	.zero		1


	//   ....[29]....
        /*0258*/ 	.word	0x00008c90
        /*025c*/ 	.word	0x00000009
        /*0260*/ 	.word	0x00000000
        /*0264*/ 	.short	0x010a
        /*0266*/ 	.byte	0x3f
	.zero		1


	//   ....[30]....
        /*0268*/ 	.word	0x00008ce0
        /*026c*/ 	.word	0x00000006
        /*0270*/ 	.word	0x00000000
        /*0274*/ 	.short	0x010a
        /*0276*/ 	.byte	0x3f
	.zero		1


	//   ....[31]....
        /*0278*/ 	.word	0x00008d30
        /*027c*/ 	.word	0x00000009
        /*0280*/ 	.word	0x00000000
        /*0284*/ 	.short	0x010a
        /*0286*/ 	.byte	0x3f
	.zero		1


	//----- nvinfo : EIATTR_NUM_MBARRIERS
	.align		4
.L_35:
        /*0288*/ 	.byte	0x03, 0x38
        /*028a*/ 	.short	0x000c


	//----- nvinfo : EIATTR_EXIT_INSTR_OFFSETS
	.align		4
        /*028c*/ 	.byte	0x04, 0x1c
        /*028e*/ 	.short	(.L_37 - .L_36)


	//   ....[0]....
.L_36:
        /*0290*/ 	.word	0x00000980


	//   ....[1]....
        /*0294*/ 	.word	0x00001190


	//   ....[2]....
        /*0298*/ 	.word	0x00007320


	//   ....[3]....
        /*029c*/ 	.word	0x00007880


	//   ....[4]....
        /*02a0*/ 	.word	0x00008a40


	//----- nvinfo : EIATTR_MAX_THREADS
	.align		4
.L_37:
        /*02a4*/ 	.byte	0x04, 0x05
        /*02a6*/ 	.short	(.L_39 - .L_38)
.L_38:
        /*02a8*/ 	.word	0x00000180
        /*02ac*/ 	.word	0x00000001
        /*02b0*/ 	.word	0x00000001


	//----- nvinfo : EIATTR_CRS_STACK_SIZE
	.align		4
.L_39:
        /*02b4*/ 	.byte	0x04, 0x1e
        /*02b6*/ 	.short	(.L_41 - .L_40)
.L_40:
        /*02b8*/ 	.word	0x00000000


	//----- nvinfo : EIATTR_CBANK_PARAM_SIZE
	.align		4
.L_41:
        /*02bc*/ 	.byte	0x03, 0x19
        /*02be*/ 	.short	0x0470


	//----- nvinfo : EIATTR_PARAM_CBANK
	.align		4
        /*02c0*/ 	.byte	0x04, 0x0a
        /*02c2*/ 	.short	(.L_43 - .L_42)
	.align		4
.L_42:
        /*02c4*/ 	.word	index@(.nv.constant0._ZN7cutlass13device_kernelINS_4gemm6kernel13GemmUniversalIN4cute5tupleIJiiiiEEENS1_10collective13CollectiveMmaINS1_34MainloopSm90TmaGmmaWarpSpecializedILi5ENS5_IJNS4_1CILi2EEENSA_ILi4EEENSA_ILi1EEEEEENS1_35KernelTmaWarpSpecializedCooperativeEEENS5_IJNSA_ILi256EEENSA_ILi64EEENSA_ILi32EEEEEENS_10tfloat32_tENS5_IJlSD_lEEESL_SM_NS4_8TiledMMAINS4_8MMA_AtomIJNS4_4SM904GMMA29MMA_64x64x8_F32TF32TF32_SS_TNILNSQ_7ScaleInE1ELSS_1EEEEEENS4_6LayoutINS5_IJSB_SD_SD_EEENS5_IJSD_NSA_ILi0EEESX_EEEEENS5_IJNS4_10UnderscoreES10_S10_EEEEENS4_23SM90_TMA_LOAD_MULTICASTENS4_14ComposedLayoutINS4_7SwizzleILi3ELi4ELi3EEENS4_18smem_ptr_flag_bitsILi32EEENSV_INS5_IJNSA_ILi8EEESJ_EEENS5_IJSJ_SD_EEEEEEEvNS4_8identityES13_S1D_vS1E_EENS_8epilogue10collective6detail29Sm90TmaWarpSpecializedAdapterINS1H_15DefaultEpilogueISL_SM_SM_NS1G_6thread17LinearCombinationISL_Li1EffLNS1L_9ScaleType4KindE0ELNS_15FloatRoundStyleE2ESL_EENS1_15EpilogueDefaultEEEEEvvEEEEvNT_6ParamsE)
        /*02c8*/ 	.short	0x0210
        /*02ca*/ 	.short	0x0470


	//----- nvinfo : EIATTR_SW_WAR
	.align		4
.L_43:
        /*02cc*/ 	.byte	0x04, 0x36
        /*02ce*/ 	.short	(.L_45 - .L_44)
.L_44:
        /*02d0*/ 	.word	0x00000008
.L_45:


//--------------------- .nv.callgraph             --------------------------
	.section	.nv.callgraph,"",@"SHT_CUDA_CALLGRAPH"
	.align	4
	.sectionentsize	8
	.align		4
        /*0000*/ 	.word	0x00000000
	.align		4
        /*0004*/ 	.word	0xffffffff
	.align		4
        /*0008*/ 	.word	index@(_ZN7cutlass13device_kernelINS_4gemm6kernel13GemmUniversalIN4cute5tupleIJiiiiEEENS1_10collective13CollectiveMmaINS1_34MainloopSm90TmaGmmaWarpSpecializedILi5ENS5_IJNS4_1CILi2EEENSA_ILi4EEENSA_ILi1EEEEEENS1_35KernelTmaWarpSpecializedCooperativeEEENS5_IJNSA_ILi256EEENSA_ILi64EEENSA_ILi32EEEEEENS_10tfloat32_tENS5_IJlSD_lEEESL_SM_NS4_8TiledMMAINS4_8MMA_AtomIJNS4_4SM904GMMA29MMA_64x64x8_F32TF32TF32_SS_TNILNSQ_7ScaleInE1ELSS_1EEEEEENS4_6LayoutINS5_IJSB_SD_SD_EEENS5_IJSD_NSA_ILi0EEESX_EEEEENS5_IJNS4_10UnderscoreES10_S10_EEEEENS4_23SM90_TMA_LOAD_MULTICASTENS4_14ComposedLayoutINS4_7SwizzleILi3ELi4ELi3EEENS4_18smem_ptr_flag_bitsILi32EEENSV_INS5_IJNSA_ILi8EEESJ_EEENS5_IJSJ_SD_EEEEEEEvNS4_8identityES13_S1D_vS1E_EENS_8epilogue10collective6detail29Sm90TmaWarpSpecializedAdapterINS1H_15DefaultEpilogueISL_SM_SM_NS1G_6thread17LinearCombinationISL_Li1EffLNS1L_9ScaleType4KindE0ELNS_15FloatRoundStyleE2ESL_EENS1_15EpilogueDefaultEEEEEvvEEEEvNT_6ParamsE)
	.align		4
        /*000c*/ 	.word	index@(__assertfail)
	.align		4
        /*0010*/ 	.word	0x00000000
	.align		4
        /*0014*/ 	.word	0xfffffffe
	.align		4
        /*0018*/ 	.word	0x00000000
	.align		4
        /*001c*/ 	.word	0xfffffffd
	.align		4
        /*0020*/ 	.word	0x00000000
	.align		4
        /*0024*/ 	.word	0xfffffffc


//--------------------- .nv.constant4             --------------------------
	.section	.nv.constant4,"a",@progbits
	.align	8
	.align		8
.nv.constant4:
        /*0000*/ 	.dword	__assertfail
	.align		8
        /*0008*/ 	.dword	__unnamed_1
	.align		8
        /*0010*/ 	.dword	_ZN40_INTERNAL_92fa7367_4_k_cu_c31b9e48_250534cuda3std3__45__cpo5beginE
	.align		8
        /*0018*/ 	.dword	_ZN40_INTERNAL_92fa7367_4_k_cu_c31b9e48_250534cuda3std3__45__cpo3endE
	.align		8
        /*0020*/ 	.dword	_ZN40_INTERNAL_92fa7367_4_k_cu_c31b9e48_250534cuda3std3__45__cpo6cbeginE
	.align		8
        /*0028*/ 	.dword	_ZN40_INTERNAL_92fa7367_4_k_cu_c31b9e48_250534cuda3std3__45__cpo4cendE
	.align		8
        /*0030*/ 	.dword	_ZN40_INTERNAL_92fa7367_4_k_cu_c31b9e48_250534cuda3std3__442_GLOBAL__N__92fa7367_4_k_cu_c31b9e48_250536ignoreE
	.align		8
        /*0038*/ 	.dword	_ZN40_INTERNAL_92fa7367_4_k_cu_c31b9e48_250534cuda3std3__419piecewise_constructE
	.align		8
        /*0040*/ 	.dword	_ZN40_INTERNAL_92fa7367_4_k_cu_c31b9e48_250534cuda3std3__48in_placeE
	.align		8
        /*0048*/ 	.dword	_ZN40_INTERNAL_92fa7367_4_k_cu_c31b9e48_250534cuda3std6ranges3__45__cpo4swapE
	.align		8
        /*0050*/ 	.dword	_ZN40_INTERNAL_92fa7367_4_k_cu_c31b9e48_250534cuda3std6ranges3__45__cpo9iter_moveE
	.align		8
        /*0058*/ 	.dword	_ZN40_INTERNAL_92fa7367_4_k_cu_c31b9e48_250534cute7productE
	.align		8
        /*0060*/ 	.dword	_ZN40_INTERNAL_92fa7367_4_k_cu_c31b9e48_250534cute1_E
	.align		8
        /*0068*/ 	.dword	$str$22
	.align		8
        /*0070*/ 	.dword	$str$23


//--------------------- .text._ZN7cutlass13device_kernelINS_4gemm6kernel13GemmUniversalIN4cute5tupleIJiiiiEEENS1_10collective13CollectiveMmaINS1_34MainloopSm90TmaGmmaWarpSpecializedILi5ENS5_IJNS4_1CILi2EEENSA_ILi4EEENSA_ILi1EEEEEENS1_35KernelTmaWarpSpecializedCooperativeEEENS5_IJNSA_ILi256EEENSA_ILi64EEENSA_ILi32EEEEEENS_10tfloat32_tENS5_IJlSD_lEEESL_SM_NS4_8TiledMMAINS4_8MMA_AtomIJNS4_4SM904GMMA29MMA_64x64x8_F32TF32TF32_SS_TNILNSQ_7ScaleInE1ELSS_1EEEEEENS4_6LayoutINS5_IJSB_SD_SD_EEENS5_IJSD_NSA_ILi0EEESX_EEEEENS5_IJNS4_10UnderscoreES10_S10_EEEEENS4_23SM90_TMA_LOAD_MULTICASTENS4_14ComposedLayoutINS4_7SwizzleILi3ELi4ELi3EEENS4_18smem_ptr_flag_bitsILi32EEENSV_INS5_IJNSA_ILi8EEESJ_EEENS5_IJSJ_SD_EEEEEEEvNS4_8identityES13_S1D_vS1E_EENS_8epilogue10collective6detail29Sm90TmaWarpSpecializedAdapterINS1H_15DefaultEpilogueISL_SM_SM_NS1G_6thread17LinearCombinationISL_Li1EffLNS1L_9ScaleType4KindE0ELNS_15FloatRoundStyleE2ESL_EENS1_15EpilogueDefaultEEEEEvvEEEEvNT_6ParamsE --------------------------
	.section	.text._ZN7cutlass13device_kernelINS_4gemm6kernel13GemmUniversalIN4cute5tupleIJiiiiEEENS1_10collective13CollectiveMmaINS1_34MainloopSm90TmaGmmaWarpSpecializedILi5ENS5_IJNS4_1CILi2EEENSA_ILi4EEENSA_ILi1EEEEEENS1_35KernelTmaWarpSpecializedCooperativeEEENS5_IJNSA_ILi256EEENSA_ILi64EEENSA_ILi32EEEEEENS_10tfloat32_tENS5_IJlSD_lEEESL_SM_NS4_8TiledMMAINS4_8MMA_AtomIJNS4_4SM904GMMA29MMA_64x64x8_F32TF32TF32_SS_TNILNSQ_7ScaleInE1ELSS_1EEEEEENS4_6LayoutINS5_IJSB_SD_SD_EEENS5_IJSD_NSA_ILi0EEESX_EEEEENS5_IJNS4_10UnderscoreES10_S10_EEEEENS4_23SM90_TMA_LOAD_MULTICASTENS4_14ComposedLayoutINS4_7SwizzleILi3ELi4ELi3EEENS4_18smem_ptr_flag_bitsILi32EEENSV_INS5_IJNSA_ILi8EEESJ_EEENS5_IJSJ_SD_EEEEEEEvNS4_8identityES13_S1D_vS1E_EENS_8epilogue10collective6detail29Sm90TmaWarpSpecializedAdapterINS1H_15DefaultEpilogueISL_SM_SM_NS1G_6thread17LinearCombinationISL_Li1EffLNS1L_9ScaleType4KindE0ELNS_15FloatRoundStyleE2ESL_EENS1_15EpilogueDefaultEEEEEvvEEEEvNT_6ParamsE,"ax",@progbits
	.align	128
.text._ZN7cutlass13device_kernelINS_4gemm6kernel13GemmUniversalIN4cute5tupleIJiiiiEEENS1_10collective13CollectiveMmaINS1_34MainloopSm90TmaGmmaWarpSpecializedILi5ENS5_IJNS4_1CILi2EEENSA_ILi4EEENSA_ILi1EEEEEENS1_35KernelTmaWarpSpecializedCooperativeEEENS5_IJNSA_ILi256EEENSA_ILi64EEENSA_ILi32EEEEEENS_10tfloat32_tENS5_IJlSD_lEEESL_SM_NS4_8TiledMMAINS4_8MMA_AtomIJNS4_4SM904GMMA29MMA_64x64x8_F32TF32TF32_SS_TNILNSQ_7ScaleInE1ELSS_1EEEEEENS4_6LayoutINS5_IJSB_SD_SD_EEENS5_IJSD_NSA_ILi0EEESX_EEEEENS5_IJNS4_10UnderscoreES10_S10_EEEEENS4_23SM90_TMA_LOAD_MULTICASTENS4_14ComposedLayoutINS4_7SwizzleILi3ELi4ELi3EEENS4_18smem_ptr_flag_bitsILi32EEENSV_INS5_IJNSA_ILi8EEESJ_EEENS5_IJSJ_SD_EEEEEEEvNS4_8identityES13_S1D_vS1E_EENS_8epilogue10collective6detail29Sm90TmaWarpSpecializedAdapterINS1H_15DefaultEpilogueISL_SM_SM_NS1G_6thread17LinearCombinationISL_Li1EffLNS1L_9ScaleType4KindE0ELNS_15FloatRoundStyleE2ESL_EENS1_15EpilogueDefaultEEEEEvvEEEEvNT_6ParamsE:
        .type           _ZN7cutlass13device_kernelINS_4gemm6kernel13GemmUniversalIN4cute5tupleIJiiiiEEENS1_10collective13CollectiveMmaINS1_34MainloopSm90TmaGmmaWarpSpecializedILi5ENS5_IJNS4_1CILi2EEENSA_ILi4EEENSA_ILi1EEEEEENS1_35KernelTmaWarpSpecializedCooperativeEEENS5_IJNSA_ILi256EEENSA_ILi64EEENSA_ILi32EEEEEENS_10tfloat32_tENS5_IJlSD_lEEESL_SM_NS4_8TiledMMAINS4_8MMA_AtomIJNS4_4SM904GMMA29MMA_64x64x8_F32TF32TF32_SS_TNILNSQ_7ScaleInE1ELSS_1EEEEEENS4_6LayoutINS5_IJSB_SD_SD_EEENS5_IJSD_NSA_ILi0EEESX_EEEEENS5_IJNS4_10UnderscoreES10_S10_EEEEENS4_23SM90_TMA_LOAD_MULTICASTENS4_14ComposedLayoutINS4_7SwizzleILi3ELi4ELi3EEENS4_18smem_ptr_flag_bitsILi32EEENSV_INS5_IJNSA_ILi8EEESJ_EEENS5_IJSJ_SD_EEEEEEEvNS4_8identityES13_S1D_vS1E_EENS_8epilogue10collective6detail29Sm90TmaWarpSpecializedAdapterINS1H_15DefaultEpilogueISL_SM_SM_NS1G_6thread17LinearCombinationISL_Li1EffLNS1L_9ScaleType4KindE0ELNS_15FloatRoundStyleE2ESL_EENS1_15EpilogueDefaultEEEEEvvEEEEvNT_6ParamsE,@function
        .size           _ZN7cutlass13device_kernelINS_4gemm6kernel13GemmUniversalIN4cute5tupleIJiiiiEEENS1_10collective13CollectiveMmaINS1_34MainloopSm90TmaGmmaWarpSpecializedILi5ENS5_IJNS4_1CILi2EEENSA_ILi4EEENSA_ILi1EEEEEENS1_35KernelTmaWarpSpecializedCooperativeEEENS5_IJNSA_ILi256EEENSA_ILi64EEENSA_ILi32EEEEEENS_10tfloat32_tENS5_IJlSD_lEEESL_SM_NS4_8TiledMMAINS4_8MMA_AtomIJNS4_4SM904GMMA29MMA_64x64x8_F32TF32TF32_SS_TNILNSQ_7ScaleInE1ELSS_1EEEEEENS4_6LayoutINS5_IJSB_SD_SD_EEENS5_IJSD_NSA_ILi0EEESX_EEEEENS5_IJNS4_10UnderscoreES10_S10_EEEEENS4_23SM90_TMA_LOAD_MULTICASTENS4_14ComposedLayoutINS4_7SwizzleILi3ELi4ELi3EEENS4_18smem_ptr_flag_bitsILi32EEENSV_INS5_IJNSA_ILi8EEESJ_EEENS5_IJSJ_SD_EEEEEEEvNS4_8identityES13_S1D_vS1E_EENS_8epilogue10collective6detail29Sm90TmaWarpSpecializedAdapterINS1H_15DefaultEpilogueISL_SM_SM_NS1G_6thread17LinearCombinationISL_Li1EffLNS1L_9ScaleType4KindE0ELNS_15FloatRoundStyleE2ESL_EENS1_15EpilogueDefaultEEEEEvvEEEEvNT_6ParamsE,(.L_x_199 - _ZN7cutlass13device_kernelINS_4gemm6kernel13GemmUniversalIN4cute5tupleIJiiiiEEENS1_10collective13CollectiveMmaINS1_34MainloopSm90TmaGmmaWarpSpecializedILi5ENS5_IJNS4_1CILi2EEENSA_ILi4EEENSA_ILi1EEEEEENS1_35KernelTmaWarpSpecializedCooperativeEEENS5_IJNSA_ILi256EEENSA_ILi64EEENSA_ILi32EEEEEENS_10tfloat32_tENS5_IJlSD_lEEESL_SM_NS4_8TiledMMAINS4_8MMA_AtomIJNS4_4SM904GMMA29MMA_64x64x8_F32TF32TF32_SS_TNILNSQ_7ScaleInE1ELSS_1EEEEEENS4_6LayoutINS5_IJSB_SD_SD_EEENS5_IJSD_NSA_ILi0EEESX_EEEEENS5_IJNS4_10UnderscoreES10_S10_EEEEENS4_23SM90_TMA_LOAD_MULTICASTENS4_14ComposedLayoutINS4_7SwizzleILi3ELi4ELi3EEENS4_18smem_ptr_flag_bitsILi32EEENSV_INS5_IJNSA_ILi8EEESJ_EEENS5_IJSJ_SD_EEEEEEEvNS4_8identityES13_S1D_vS1E_EENS_8epilogue10collective6detail29Sm90TmaWarpSpecializedAdapterINS1H_15DefaultEpilogueISL_SM_SM_NS1G_6thread17LinearCombinationISL_Li1EffLNS1L_9ScaleType4KindE0ELNS_15FloatRoundStyleE2ESL_EENS1_15EpilogueDefaultEEEEEvvEEEEvNT_6ParamsE)
        .other          _ZN7cutlass13device_kernelINS_4gemm6kernel13GemmUniversalIN4cute5tupleIJiiiiEEENS1_10collective13CollectiveMmaINS1_34MainloopSm90TmaGmmaWarpSpecializedILi5ENS5_IJNS4_1CILi2EEENSA_ILi4EEENSA_ILi1EEEEEENS1_35KernelTmaWarpSpecializedCooperativeEEENS5_IJNSA_ILi256EEENSA_ILi64EEENSA_ILi32EEEEEENS_10tfloat32_tENS5_IJlSD_lEEESL_SM_NS4_8TiledMMAINS4_8MMA_AtomIJNS4_4SM904GMMA29MMA_64x64x8_F32TF32TF32_SS_TNILNSQ_7ScaleInE1ELSS_1EEEEEENS4_6LayoutINS5_IJSB_SD_SD_EEENS5_IJSD_NSA_ILi0EEESX_EEEEENS5_IJNS4_10UnderscoreES10_S10_EEEEENS4_23SM90_TMA_LOAD_MULTICASTENS4_14ComposedLayoutINS4_7SwizzleILi3ELi4ELi3EEENS4_18smem_ptr_flag_bitsILi32EEENSV_INS5_IJNSA_ILi8EEESJ_EEENS5_IJSJ_SD_EEEEEEEvNS4_8identityES13_S1D_vS1E_EENS_8epilogue10collective6detail29Sm90TmaWarpSpecializedAdapterINS1H_15DefaultEpilogueISL_SM_SM_NS1G_6thread17LinearCombinationISL_Li1EffLNS1L_9ScaleType4KindE0ELNS_15FloatRoundStyleE2ESL_EENS1_15EpilogueDefaultEEEEEvvEEEEvNT_6ParamsE,@"STO_CUDA_ENTRY STV_DEFAULT"
_ZN7cutlass13device_kernelINS_4gemm6kernel13GemmUniversalIN4cute5tupleIJiiiiEEENS1_10collective13CollectiveMmaINS1_34MainloopSm90TmaGmmaWarpSpecializedILi5ENS5_IJNS4_1CILi2EEENSA_ILi4EEENSA_ILi1EEEEEENS1_35KernelTmaWarpSpecializedCooperativeEEENS5_IJNSA_ILi256EEENSA_ILi64EEENSA_ILi32EEEEEENS_10tfloat32_tENS5_IJlSD_lEEESL_SM_NS4_8TiledMMAINS4_8MMA_AtomIJNS4_4SM904GMMA29MMA_64x64x8_F32TF32TF32_SS_TNILNSQ_7ScaleInE1ELSS_1EEEEEENS4_6LayoutINS5_IJSB_SD_SD_EEENS5_IJSD_NSA_ILi0EEESX_EEEEENS5_IJNS4_10UnderscoreES10_S10_EEEEENS4_23SM90_TMA_LOAD_MULTICASTENS4_14ComposedLayoutINS4_7SwizzleILi3ELi4ELi3EEENS4_18smem_ptr_flag_bitsILi32EEENSV_INS5_IJNSA_ILi8EEESJ_EEENS5_IJSJ_SD_EEEEEEEvNS4_8identityES13_S1D_vS1E_EENS_8epilogue10collective6detail29Sm90TmaWarpSpecializedAdapterINS1H_15DefaultEpilogueISL_SM_SM_NS1G_6thread17LinearCombinationISL_Li1EffLNS1L_9ScaleType4KindE0ELNS_15FloatRoundStyleE2ESL_EENS1_15EpilogueDefaultEEEEEvvEEEEvNT_6ParamsE:
[----:B------:R-:W0:Y:S01]  /*0000*/  LDC R1, c[0x0][0x28] ;  /* 0x00000a00ff017b82 */ /* 0x000e220000000800 */
[----:B------:R-:W1:Y:S01]  /*0010*/  S2R R18, SR_TID.X ;  /* 0x0000000000127919 */ /* 0x000e620000002100 */
[----:B------:R-:W-:Y:S01]  /*0020*/  ELECT P0, URZ, PT ;  /* 0x00000000003f782f */ /* 0x000fe20003800000 */
[----:B------:R-:W-:Y:S01]  /*0030*/  BSSY B0, `(.L_x_0) ;  /* 0x000000f000007945 */ /* 0x000fe20003800000 */
[--C-:B-1----:R-:W-:Y:S02]  /*0040*/  SHF.R.U32.HI R0, RZ, 0x5, R18.reuse ;  /* 0x00000005ff007819 */ /* 0x102fe40000011612 */
[----:B------:R-:W-:-:S03]  /*0050*/  SHF.R.U32.HI R3, RZ, 0x7, R18 ;  /* 0x00000007ff037819 */ /* 0x000fc60000011612 */
[----:B------:R-:W1:Y:S04]  /*0060*/  SHFL.IDX PT, R2, R0, RZ, 0x1f ;  /* 0x00001fff00027589 */ /* 0x000e6800000e0000 */
[----:B------:R2:W3:Y:S01]  /*0070*/  SHFL.IDX PT, R5, R3, RZ, 0x1f ;  /* 0x00001fff03057589 */ /* 0x0004e200000e0000 */
[----:B-1----:R-:W-:-:S13]  /*0080*/  ISETP.NE.OR P0, PT, R2, RZ, !P0 ;  /* 0x000000ff0200720c */ /* 0x002fda0004705670 */
[----:B0-23--:R-:W-:Y:S05]  /*0090*/  @P0 BRA `(.L_x_1) ;  /* 0x0000000000200947 */ /* 0x00dfea0003800000 */
[----:B------:R-:W-:Y:S02]  /*00a0*/  ULDC.64 UR4, c[0x0][0x198] ;  /* 0x0000660000047ab9 */ /* 0x000fe40000000a00 */
[----:B------:R-:W-:Y:S02]  /*00b0*/  UIADD3 UR6, UP0, UR4, 0xf0, URZ ;  /* 0x000000f004067890 */ /* 0x000fe4000ff1e03f */
[----:B------:R-:W-:Y:S02]  /*00c0*/  UIADD3 UR4, UP1, UR4, 0x1f0, URZ ;  /* 0x000001f004047890 */ /* 0x000fe4000ff3e03f */
[----:B------:R-:W-:Y:S02]  /*00d0*/  UIADD3.X UR7, URZ, UR5, URZ, UP0, !UPT ;  /* 0x000000053f077290 */ /* 0x000fe400087fe43f */
[----:B------:R-:W-:-:S07]  /*00e0*/  UIADD3.X UR5, URZ, UR5, URZ, UP1, !UPT ;  /* 0x000000053f057290 */ /* 0x000fce0008ffe43f */
[----:B------:R0:W-:Y:S02]  /*00f0*/  UTMACCTL.PF [UR6] ;  /* 0x00000000060079b9 */ /* 0x0001e40008040000 */
[----:B------:R0:W-:Y:S02]  /*0100*/  UTMACCTL.PF [UR4] ;  /* 0x00000000040079b9 */ /* 0x0001e40008040000 */
[----:B0-----:R-:W-:Y:S01]  /*0110*/  NOP ;  /* 0x0000000000007918 */ /* 0x001fe20000000000 */
.L_x_1:
[----:B------:R-:W-:Y:S05]  /*0120*/  BSYNC B0 ;  /* 0x0000000000007941 */ /* 0x000fea0003800000 */
.L_x_0:
[----:B------:R-:W0:Y:S02]  /*0130*/  SHFL.IDX PT, R3, R0, RZ, 0x1f ;  /* 0x00001fff00037589 */ /* 0x000e2400000e0000 */
[----:B0-----:R-:W-:-:S13]  /*0140*/  ISETP.NE.AND P0, PT, R3, RZ, PT ;  /* 0x000000ff0300720c */ /* 0x001fda0003f05270 */
[----:B------:R-:W-:Y:S05]  /*0150*/  @P0 BRA `(.L_x_2) ;  /* 0x0000000000600947 */ /* 0x000fea0003800000 */
[----:B------:R-:W0:Y:S01]  /*0160*/  S2UR UR8, SR_CgaCtaId ;  /* 0x00000000000879c3 */ /* 0x000e220000008800 */
[----:B------:R-:W-:Y:S01]  /*0170*/  UMOV UR4, 0x400 ;  /* 0x0000040000047882 */ /* 0x000fe20000000000 */
[----:B------:R-:W-:Y:S01]  /*0180*/  UMOV UR5, 0x1 ;  /* 0x0000000100057882 */ /* 0x000fe20000000000 */
[----:B------:R-:W-:Y:S01]  /*0190*/  UMOV UR6, 0xa ;  /* 0x0000000a00067882 */ /* 0x000fe20000000000 */
[----:B------:R-:W-:Y:S01]  /*01a0*/  ELECT P0, URZ, PT ;  /* 0x00000000003f782f */ /* 0x000fe20003800000 */
[----:B------:R-:W-:-:S04]  /*01b0*/  UIADD3 UR6, -UR6, 0x100000, URZ ;  /* 0x0010000006067890 */ /* 0x000fc8000fffe13f */
[----:B------:R-:W-:Y:S02]  /*01c0*/  USHF.L.U32 UR7, UR6, 0xb, URZ ;  /* 0x0000000b06077899 */ /* 0x000fe4000800063f */
[----:B------:R-:W-:Y:S02]  /*01d0*/  USHF.L.U32 UR6, UR6, 0x1, URZ ;  /* 0x0000000106067899 */ /* 0x000fe4000800063f */
[----:B0-----:R-:W-:Y:S02]  /*01e0*/  ULEA UR8, UR8, UR4, 0x18 ;  /* 0x0000000408087291 */ /* 0x001fe4000f8ec03f */
[----:B------:R-:W-:-:S04]  /*01f0*/  UIADD3 UR4, -UR5, 0x100000, URZ ;  /* 0x0010000005047890 */ /* 0x000fc8000fffe13f */
[----:B------:R-:W-:Y:S02]  /*0200*/  USHF.L.U32 UR5, UR4, 0xb, URZ ;  /* 0x0000000b04057899 */ /* 0x000fe4000800063f */
[----:B------:R-:W-:Y:S01]  /*0210*/  USHF.L.U32 UR4, UR4, 0x1, URZ ;  /* 0x0000000104047899 */ /* 0x000fe2000800063f */
[----:B------:R-:W0:Y:S11]  /*0220*/  FENCE.VIEW.ASYNC.S ;  /* 0x00000000000073c6 */ /* 0x000e360000000000 */
[----:B0-----:R0:W1:Y:S01]  /*0230*/  SYNCS.EXCH.64 URZ, [UR8], UR4 ;  /* 0x00000004083f75b2 */ /* 0x0010620008000100 */
[----:B------:R0:W2:Y:S01]  /*0240*/  SYNCS.EXCH.64 URZ, [UR8+0x28], UR6 ;  /* 0x00002806083f75b2 */ /* 0x0000a20008000100 */
[----:B------:R0:W3:Y:S01]  /*0250*/  SYNCS.EXCH.64 URZ, [UR8+0x8], UR4 ;  /* 0x00000804083f75b2 */ /* 0x0000e20008000100 */
[----:B------:R0:W4:Y:S01]  /*0260*/  SYNCS.EXCH.64 URZ, [UR8+0x30], UR6 ;  /* 0x00003006083f75b2 */ /* 0x0001220008000100 */
[----:B------:R0:W0:Y:S01]  /*0270*/  SYNCS.EXCH.64 URZ, [UR8+0x10], UR4 ;  /* 0x00001004083f75b2 */ /* 0x0000220008000100 */
[----:B------:R0:W0:Y:S01]  /*0280*/  SYNCS.EXCH.64 URZ, [UR8+0x38], UR6 ;  /* 0x00003806083f75b2 */ /* 0x0000220008000100 */
[----:B------:R0:W0:Y:S01]  /*0290*/  SYNCS.EXCH.64 URZ, [UR8+0x18], UR4 ;  /* 0x00001804083f75b2 */ /* 0x0000220008000100 */
[----:B------:R0:W0:Y:S01]  /*02a0*/  SYNCS.EXCH.64 URZ, [UR8+0x40], UR6 ;  /* 0x00004006083f75b2 */ /* 0x0000220008000100 */
[----:B------:R0:W0:Y:S01]  /*02b0*/  SYNCS.EXCH.64 URZ, [UR8+0x20], UR4 ;  /* 0x00002004083f75b2 */ /* 0x0000220008000100 */
[----:B------:R0:W0:Y:S01]  /*02c0*/  SYNCS.EXCH.64 URZ, [UR8+0x48], UR6 ;  /* 0x00004806083f75b2 */ /* 0x0000220008000100 */
[----:B------:R-:W-:Y:S01]  /*02d0*/  NOP ;  /* 0x0000000000007918 */ /* 0x000fe20000000000 */
.L_x_2:
[----:B------:R-:W-:Y:S01]  /*02e0*/  SHF.R.S32.HI R7, RZ, 0x1f, R18 ;  /* 0x0000001fff077819 */ /* 0x000fe20000011412 */
[----:B------:R-:W5:Y:S01]  /*02f0*/  SHFL.IDX PT, R0, R0, RZ, 0x1f ;  /* 0x00001fff00007589 */ /* 0x000f6200000e0000 */
[----:B0-----:R-:W0:Y:S01]  /*0300*/  S2UR UR8, SR_CTAID.X ;  /* 0x00000000000879c3 */ /* 0x001e220000002500 */
[----:B------:R-:W-:Y:S02]  /*0310*/  ELECT P0, URZ, PT ;  /* 0x00000000003f782f */ /* 0x000fe40003800000 */
[----:B------:R-:W-:Y:S01]  /*0320*/  LEA.HI R7, R7, R18, RZ, 0x7 ;  /* 0x0000001207077211 */ /* 0x000fe200078f38ff */
[----:B------:R-:W1:Y:S01]  /*0330*/  S2R R4, SR_CTAID.Y ;  /* 0x0000000000047919 */ /* 0x000e620000002600 */
[----:B------:R-:W-:Y:S01]  /*0340*/  SHF.R.S32.HI R8, RZ, 0x1f, R3 ;  /* 0x0000001fff087819 */ /* 0x000fe20000011403 */
[----:B------:R-:W-:Y:S01]  /*0350*/  ULDC UR4, c[0x0][0x150] ;  /* 0x0000540000047ab9 */ /* 0x000fe20000000800 */
[----:B------:R-:W-:Y:S01]  /*0360*/  LOP3.LUT R7, R7, 0xffffff80, RZ, 0xc0, !PT ;  /* 0xffffff8007077812 */ /* 0x000fe200078ec0ff */
[----:B------:R-:W-:Y:S01]  /*0370*/  NOP ;  /* 0x0000000000007918 */ /* 0x000fe20000000000 */
[----:B------:R-:W-:Y:S01]  /*0380*/  LEA.HI R8, R8, R3, RZ, 0x2 ;  /* 0x0000000308087211 */ /* 0x000fe200078f10ff */
[----:B------:R-:W2:Y:S01]  /*0390*/  LDC R10, c[0x0][0x144] ;  /* 0x00005100ff0a7b82 */ /* 0x000ea20000000800 */
[----:B------:R-:W-:Y:S01]  /*03a0*/  NOP ;  /* 0x0000000000007918 */ /* 0x000fe20000000000 */
[----:B------:R-:W-:Y:S01]  /*03b0*/  IMAD.IADD R6, R18, 0x1, -R7 ;  /* 0x0000000112067824 */ /* 0x000fe200078e0a07 */
[----:B------:R-:W-:Y:S01]  /*03c0*/  LOP3.LUT R8, R8, 0x3ffffffc, RZ, 0xc0, !PT ;  /* 0x3ffffffc08087812 */ /* 0x000fe200078ec0ff */
[----:B------:R-:W-:Y:S01]  /*03d0*/  IMAD.MOV.U32 R23, RZ, RZ, 0x1 ;  /* 0x00000001ff177424 */ /* 0x000fe200078e00ff */
[----:B------:R-:W-:-:S02]  /*03e0*/  ISETP.NE.AND P3, PT, R5, RZ, PT ;  /* 0x000000ff0500720c */ /* 0x000fc40003f65270 */
[----:B------:R-:W-:Y:S01]  /*03f0*/  SHF.R.S32.HI R7, RZ, 0x1f, R6 ;  /* 0x0000001fff077819 */ /* 0x000fe20000011406 */
[----:B------:R-:W-:Y:S01]  /*0400*/  IMAD.IADD R8, R3, 0x1, -R8 ;  /* 0x0000000103087824 */ /* 0x000fe200078e0a08 */
[----:B------:R-:W3:Y:S02]  /*0410*/  LDC R13, c[0x0][0x140] ;  /* 0x00005000ff0d7b82 */ /* 0x000ee40000000800 */
[----:B------:R-:W-:Y:S02]  /*0420*/  LEA.HI R7, R7, R6, RZ, 0x3 ;  /* 0x0000000607077211 */ /* 0x000fe400078f18ff */
[----:B-----5:R-:W-:Y:S02]  /*0430*/  ISETP.NE.OR P0, PT, R0, RZ, !P0 ;  /* 0x000000ff0000720c */ /* 0x020fe40004705670 */
[--C-:B------:R-:W-:Y:S02]  /*0440*/  SHF.R.S32.HI R0, RZ, 0x3, R7.reuse ;  /* 0x00000003ff007819 */ /* 0x100fe40000011407 */
[----:B------:R-:W-:-:S02]  /*0450*/  SHF.R.S32.HI R7, RZ, 0x1f, R7 ;  /* 0x0000001fff077819 */ /* 0x000fc40000011407 */
[----:B0-----:R-:W-:Y:S02]  /*0460*/  I2FP.F32.U32 R9, UR8 ;  /* 0x0000000800097c45 */ /* 0x001fe40008201000 */
[----:B------:R-:W-:-:S03]  /*0470*/  LEA.HI R7, R7, R0, RZ, 0x2 ;  /* 0x0000000007077211 */ /* 0x000fc600078f10ff */
[----:B------:R-:W-:Y:S01]  /*0480*/  FMUL R9, R9, UR4 ;  /* 0x0000000409097c20 */ /* 0x000fe20008400000 */
[----:B------:R-:W-:Y:S01]  /*0490*/  LOP3.LUT R7, R7, 0xfffffffc, RZ, 0xc0, !PT ;  /* 0xfffffffc07077812 */ /* 0x000fe200078ec0ff */
[----:B------:R-:W-:Y:S01]  /*04a0*/  VOTEU.ALL UP0, P0 ;  /* 0x00000000003f7886 */ /* 0x000fe20000000000 */
[----:B-1----:R-:W-:Y:S01]  /*04b0*/  I2FP.F32.U32 R3, R4 ;  /* 0x0000000400037245 */ /* 0x002fe20000201000 */
[----:B------:R-:W-:Y:S01]  /*04c0*/  ULDC UR4, c[0x0][0x154] ;  /* 0x0000550000047ab9 */ /* 0x000fe20000000800 */
[----:B------:R-:W-:Y:S01]  /*04d0*/  VOTEU.ALL UP1, P0 ;  /* 0x00000000003f7886 */ /* 0x000fe20000020000 */
[----:B------:R-:W0:Y:S01]  /*04e0*/  F2I.U32.TRUNC.NTZ R9, R9 ;  /* 0x0000000900097305 */ /* 0x000e22000020f000 */
[----:B------:R-:W-:Y:S01]  /*04f0*/  IMAD.IADD R7, R0, 0x1, -R7 ;  /* 0x0000000100077824 */ /* 0x000fe200078e0a07 */
[----:B------:R-:W1:Y:S01]  /*0500*/  @!UP0 S2UR UR7, SR_CgaCtaId ;  /* 0x00000000000789c3 */ /* 0x000e620000008800 */
[----:B------:R-:W-:Y:S01]  /*0510*/  FMUL R12, R3, UR4 ;  /* 0x00000004030c7c20 */ /* 0x000fe20008400000 */
[----:B------:R-:W-:Y:S01]  /*0520*/  UMOV UR4, 0x20 ;  /* 0x0000002000047882 */ /* 0x000fe20000000000 */
[----:B------:R-:W-:Y:S01]  /*0530*/  IMAD R8, R8, 0x4, R7 ;  /* 0x0000000408087824 */ /* 0x000fe200078e0207 */
[----:B------:R-:W-:Y:S01]  /*0540*/  @!UP0 UMOV UR6, 0x400 ;  /* 0x0000040000068882 */ /* 0x000fe20000000000 */
[----:B------:R-:W-:-:S04]  /*0550*/  @!UP0 UIADD3 UR4, -UR4, 0x100000, URZ ;  /* 0x0010000004048890 */ /* 0x000fc8000fffe13f */
[----:B------:R-:W-:Y:S02]  /*0560*/  @!UP0 USHF.L.U32 UR5, UR4, 0xb, URZ ;  /* 0x0000000b04058899 */ /* 0x000fe4000800063f */
[----:B------:R-:W-:Y:S01]  /*0570*/  @!UP0 USHF.L.U32 UR4, UR4, 0x1, URZ ;  /* 0x0000000104048899 */ /* 0x000fe2000800063f */
[----:B---3--:R-:W-:Y:S01]  /*0580*/  ISETP.EQ.U32.AND P2, PT, R13, 0x1, PT ;  /* 0x000000010d00780c */ /* 0x008fe20003f42070 */
[----:B------:R-:W3:Y:S01]  /*0590*/  F2I.U32.TRUNC.NTZ R12, R12 ;  /* 0x0000000c000c7305 */ /* 0x000ee2000020f000 */
[----:B------:R-:W-:Y:S01]  /*05a0*/  LEA.HI R0, R8, R8, RZ, 0x1 ;  /* 0x0000000808007211 */ /* 0x000fe200078f08ff */
[----:B------:R-:W5:Y:S03]  /*05b0*/  LDC R7, c[0x0][0x148] ;  /* 0x00005200ff077b82 */ /* 0x000f660000000800 */
[----:B------:R-:W-:Y:S01]  /*05c0*/  LOP3.LUT R11, R0, 0xfffffffe, RZ, 0xc0, !PT ;  /* 0xfffffffe000b7812 */ /* 0x000fe200078ec0ff */
[----:B0-----:R-:W-:Y:S01]  /*05d0*/  IMAD.MOV R15, RZ, RZ, -R9 ;  /* 0x000000ffff0f7224 */ /* 0x001fe200078e0a09 */
[----:B------:R-:W-:-:S03]  /*05e0*/  SHF.R.S32.HI R9, RZ, 0x1f, R2 ;  /* 0x0000001fff097819 */ /* 0x000fc60000011402 */
[----:B--2---:R-:W-:Y:S01]  /*05f0*/  IMAD R3, R10, R15, UR8 ;  /* 0x000000080a037e24 */ /* 0x004fe2000f8e020f */
[----:B------:R-:W-:Y:S01]  /*0600*/  LEA.HI R9, R9, R2, RZ, 0x2 ;  /* 0x0000000209097211 */ /* 0x000fe200078f10ff */
[C---:B------:R-:W-:Y:S02]  /*0610*/  IMAD.IADD R0, R8.reuse, 0x1, -R11 ;  /* 0x0000000108007824 */ /* 0x040fe400078e0a0b */
[----:B------:R-:W-:Y:S01]  /*0620*/  IMAD.SHL.U32 R11, R8, 0x4, RZ ;  /* 0x00000004080b7824 */ /* 0x000fe200078e00ff */
[----:B------:R-:W-:Y:S01]  /*0630*/  LOP3.LUT R9, R9, 0xfffffffc, RZ, 0xc0, !PT ;  /* 0xfffffffc09097812 */ /* 0x000fe200078ec0ff */
[----:B---3--:R-:W-:Y:S01]  /*0640*/  IMAD.MOV R21, RZ, RZ, -R12 ;  /* 0x000000ffff157224 */ /* 0x008fe200078e0a0c */
[----:B------:R-:W-:Y:S01]  /*0650*/  ISETP.NE.AND P4, PT, R0, R3, PT ;  /* 0x000000030000720c */ /* 0x000fe20003f85270 */
[----:B-1----:R-:W-:Y:S01]  /*0660*/  @!UP0 ULEA UR6, UR7, UR6, 0x18 ;  /* 0x0000000607068291 */ /* 0x002fe2000f8ec03f */
[----:B------:R-:W-:Y:S01]  /*0670*/  LOP3.LUT R22, R8, 0xc, R11, 0x78, !PT ;  /* 0x0000000c08167812 */ /* 0x000fe200078e780b */
[----:B------:R-:W-:Y:S01]  /*0680*/  IMAD.IADD R0, R2, 0x1, -R9 ;  /* 0x0000000102007824 */ /* 0x000fe200078e0a09 */
[----:B------:R-:W-:Y:S01]  /*0690*/  VOTEU.ALL UP0, P0 ;  /* 0x00000000003f7886 */ /* 0x000fe20000000000 */
[----:B------:R-:W-:Y:S01]  /*06a0*/  LOP3.LUT P0, RZ, R6, 0x7, RZ, 0xc0, !PT ;  /* 0x0000000706ff7812 */ /* 0x000fe2000780c0ff */
[----:B------:R-:W-:-:S02]  /*06b0*/  VIADD R6, R5, 0xffffffff ;  /* 0xffffffff05067836 */ /* 0x000fc40000000000 */
[----:B------:R-:W-:Y:S01]  /*06c0*/  ISETP.NE.AND P1, PT, R0, 0x3, PT ;  /* 0x000000030000780c */ /* 0x000fe20003f25270 */
[----:B-----5:R-:W-:Y:S01]  /*06d0*/  IMAD R9, R7, R21, R4 ;  /* 0x0000001507097224 */ /* 0x020fe200078e0204 */
[----:B------:R-:W-:Y:S02]  /*06e0*/  ISETP.LT.U32.AND P0, PT, R22, 0x8, !P0 ;  /* 0x000000081600780c */ /* 0x000fe40004701070 */
[----:B------:R-:W-:Y:S01]  /*06f0*/  ISETP.EQ.OR P1, PT, R0, RZ, !P1 ;  /* 0x000000ff0000720c */ /* 0x000fe20004f22670 */
[----:B------:R-:W0:Y:S02]  /*0700*/  FENCE.VIEW.ASYNC.S ;  /* 0x00000000000073c6 */ /* 0x000e240000000000 */
[----:B0-----:R0:W1:Y:S01]  /*0710*/  @!UP0 SYNCS.EXCH.64 URZ, [UR6+0x60], UR4 ;  /* 0x00006004063f85b2 */ /* 0x0010620008000100 */
[----:B------:R-:W-:Y:S02]  /*0720*/  @P4 LEA.HI R2, R22, R22, RZ, 0x1 ;  /* 0x0000001616024211 */ /* 0x000fe400078f08ff */
[----:B------:R-:W-:-:S02]  /*0730*/  ISETP.EQ.AND P1, PT, R5, RZ, P1 ;  /* 0x000000ff0500720c */ /* 0x000fc40000f22270 */
[----:B------:R-:W-:Y:S02]  /*0740*/  @P4 SHF.R.S32.HI R2, RZ, 0x1, R2 ;  /* 0x00000001ff024819 */ /* 0x000fe40000011402 */
[----:B------:R-:W-:Y:S02]  /*0750*/  ISETP.GE.U32.AND P6, PT, R6, 0x2, PT ;  /* 0x000000020600780c */ /* 0x000fe40003fc6070 */
[----:B------:R-:W-:Y:S02]  /*0760*/  @P4 ISETP.NE.AND P5, PT, R2, R9, PT ;  /* 0x000000090200420c */ /* 0x000fe40003fa5270 */
[----:B------:R-:W-:Y:S02]  /*0770*/  SEL R2, RZ, 0x1, !P0 ;  /* 0x00000001ff027807 */ /* 0x000fe40004000000 */
[----:B------:R-:W-:Y:S02]  /*0780*/  @P4 SEL R23, RZ, 0x1, P5 ;  /* 0x00000001ff174807 */ /* 0x000fe40002800000 */
[----:B------:R-:W-:Y:S01]  /*0790*/  SEL R19, RZ, 0x1, !P1 ;  /* 0x00000001ff137807 */ /* 0x000fe20004800000 */
[----:B------:R0:W2:Y:S01]  /*07a0*/  @!UP1 SYNCS.EXCH.64 URZ, [UR6+0x68], UR4 ;  /* 0x00006804063f95b2 */ /* 0x0000a20008000100 */
[----:B------:R-:W-:Y:S01]  /*07b0*/  LOP3.LUT R23, R23, R2, RZ, 0xc0, !PT ;  /* 0x0000000217177212 */ /* 0x000fe200078ec0ff */
[----:B------:R-:W-:Y:S01]  /*07c0*/  NOP ;  /* 0x0000000000007918 */ /* 0x000fe20000000000 */
[----:B------:R-:W-:Y:S01]  /*07d0*/  SEL R19, R19, 0x2, P6 ;  /* 0x0000000213137807 */ /* 0x000fe20003000000 */
[----:B------:R-:W-:Y:S06]  /*07e0*/  @!P2 BRA `(.L_x_3) ;  /* 0x000000000008a947 */ /* 0x000fec0003800000 */
[----:B-12-4-:R-:W-:Y:S01]  /*07f0*/  UCGABAR_ARV ;  /* 0x00000000000079c7 */ /* 0x016fe20008000000 */
[----:B------:R-:W-:Y:S05]  /*0800*/  BRA `(.L_x_4) ;  /* 0x0000000000047947 */ /* 0x000fea0003800000 */
.L_x_3:
[----:B-12-4-:R-:W-:Y:S01]  /*0810*/  NOP ;  /* 0x0000000000007918 */ /* 0x016fe20000000000 */
.L_x_4:
[----:B------:R-:W1:Y:S01]  /*0820*/  LDC R2, c[0x0][0x65c] ;  /* 0x00019700ff027b82 */ /* 0x000e620000000800 */
[----:B------:R-:W-:Y:S01]  /*0830*/  LOP3.LUT R5, R5, 0xfffff7ff, RZ, 0xc0, !PT ;  /* 0xfffff7ff05057812 */ /* 0x000fe200078ec0ff */
[----:B------:R-:W-:Y:S02]  /*0840*/  IMAD.U32 R8, RZ, RZ, UR8 ;  /* 0x00000008ff087e24 */ /* 0x000fe4000f8e00ff */
[----:B------:R-:W-:Y:S01]  /*0850*/  IMAD.MOV.U32 R9, RZ, RZ, RZ ;  /* 0x000000ffff097224 */ /* 0x000fe200078e00ff */
[----:B-1----:R-:W-:-:S13]  /*0860*/  ISETP.NE.AND P1, PT, R2, 0x1, PT ;  /* 0x000000010200780c */ /* 0x002fda0003f25270 */
[----:B------:R-:W1:Y:S01]  /*0870*/  @P1 LDC R17, c[0x0][0x10] ;  /* 0x00000400ff111b82 */ /* 0x000e620000000800 */
[----:B------:R-:W-:Y:S01]  /*0880*/  @P1 LOP3.LUT R5, R5, 0x800, RZ, 0xfc, !PT ;  /* 0x0000080005051812 */ /* 0x000fe200078efcff */
[----:B------:R-:W-:Y:S02]  /*0890*/  @P1 IMAD.MOV.U32 R5, RZ, RZ, RZ ;  /* 0x000000ffff051224 */ /* 0x000fe400078e00ff */
[----:B------:R-:W-:-:S04]  /*08a0*/  @P1 IMAD.MOV.U32 R13, RZ, RZ, RZ ;  /* 0x000000ffff0d1224 */ /* 0x000fc800078e00ff */
[----:B------:R-:W2:Y:S01]  /*08b0*/  @!P1 LDC R11, c[0x0][0xc] ;  /* 0x00000300ff0b9b82 */ /* 0x000ea20000000800 */
[----:B-1----:R-:W-:-:S04]  /*08c0*/  @P1 IMAD.WIDE.U32 R16, R17, UR8, R4 ;  /* 0x0000000811101c25 */ /* 0x002fc8000f8e0004 */
[----:B------:R-:W-:Y:S02]  /*08d0*/  @P1 IMAD.IADD R17, R17, 0x1, R13 ;  /* 0x0000000111111824 */ /* 0x000fe400078e020d */
[----:B--2---:R-:W-:-:S04]  /*08e0*/  @!P1 IMAD.WIDE.U32 R8, R4, R11, R8 ;  /* 0x0000000b04089225 */ /* 0x004fc800078e0008 */
[----:B------:R-:W-:Y:S02]  /*08f0*/  @!P1 IMAD.MOV.U32 R16, RZ, RZ, R8 ;  /* 0x000000ffff109224 */ /* 0x000fe400078e0008 */
[----:B------:R-:W-:Y:S01]  /*0900*/  @!P1 IMAD.MOV.U32 R17, RZ, RZ, R9 ;  /* 0x000000ffff119224 */ /* 0x000fe200078e0009 */
[----:B------:R-:W-:Y:S06]  /*0910*/  @!P2 BRA `(.L_x_5) ;  /* 0x00000000000ca947 */ /* 0x000fec0003800000 */
[----:B------:R-:W-:Y:S01]  /*0920*/  UCGABAR_WAIT ;  /* 0x0000000000007dc7 */ /* 0x000fe20008000000 */
[----:B------:R-:W-:Y:S01]  /*0930*/  CCTL.IVALL ;  /* 0x00000000ff00798f */ /* 0x000fe20002000000 */
[----:B------:R-:W-:Y:S05]  /*0940*/  BRA `(.L_x_6) ;  /* 0x0000000000047947 */ /* 0x000fea0003800000 */
.L_x_5:
[----:B------:R-:W-:Y:S06]  /*0950*/  BAR.SYNC.DEFER_BLOCKING 0x0 ;  /* 0x0000000000007b1d */ /* 0x000fec0000010000 */
.L_x_6:
[----:B------:R-:W-:Y:S05]  /*0960*/  @!P3 BRA `(.L_x_7) ;  /* 0x000000680070b947 */ /* 0x000fea0003800000 */
[----:B------:R-:W-:-:S13]  /*0970*/  ISETP.GT.U32.AND P0, PT, R6, 0x1, PT ;  /* 0x000000010600780c */ /* 0x000fda0003f04070 */
[----:B0-----:R-:W-:Y:S05]  /*0980*/  @P0 EXIT ;  /* 0x000000000000094d */ /* 0x001fea0003800000 */
[----:B------:R-:W-:Y:S01]  /*0990*/  ULDC.64 UR4, c[0x0][0x650] ;  /* 0x0001940000047ab9 */ /* 0x000fe20000000a00 */
[----:B------:R-:W-:Y:S01]  /*09a0*/  PRMT R0, RZ, 0x7610, R0 ;  /* 0x00007610ff007816 */ /* 0x000fe20000000000 */
[----:B------:R-:W-:Y:S01]  /*09b0*/  IMAD.MOV.U32 R102, RZ, RZ, -0x1 ;  /* 0xffffffffff667424 */ /* 0x000fe200078e00ff */
[----:B------:R-:W-:Y:S01]  /*09c0*/  ISETP.GE.U32.AND P0, PT, R16, UR4, PT ;  /* 0x0000000410007c0c */ /* 0x000fe2000bf06070 */
[----:B------:R-:W-:Y:S02]  /*09d0*/  IMAD.MOV.U32 R92, RZ, RZ, -0x1 ;  /* 0xffffffffff5c7424 */ /* 0x000fe400078e00ff */
[----:B------:R-:W-:Y:S01]  /*09e0*/  IMAD.MOV.U32 R89, RZ, RZ, -0x1 ;  /* 0xffffffffff597424 */ /* 0x000fe200078e00ff */
[----:B------:R-:W-:-:S13]  /*09f0*/  ISETP.GE.U32.AND.EX P0, PT, R17, UR5, PT, P0 ;  /* 0x0000000511007c0c */ /* 0x000fda000bf06100 */
[----:B------:R-:W-:Y:S05]  /*0a00*/  @P0 BRA `(.L_x_8) ;  /* 0x0000000400280947 */ /* 0x000fea0003800000 */
[----:B------:R-:W0:Y:S01]  /*0a10*/  LDC.64 R24, c[0x0][0x628] ;  /* 0x00018a00ff187b82 */ /* 0x000e220000000a00 */
[----:B------:R-:W-:Y:S02]  /*0a20*/  IMAD.MOV.U32 R8, RZ, RZ, R16 ;  /* 0x000000ffff087224 */ /* 0x000fe400078e0010 */
[----:B------:R-:W-:-:S05]  /*0a30*/  IMAD.MOV.U32 R9, RZ, RZ, R17 ;  /* 0x000000ffff097224 */ /* 0x000fca00078e0011 */
[----:B------:R-:W1:Y:S08]  /*0a40*/  LDC R0, c[0x0][0x630] ;  /* 0x00018c00ff007b82 */ /* 0x000e700000000800 */
[----:B------:R-:W2:Y:S01]  /*0a50*/  LDC.64 R26, c[0x0][0x620] ;  /* 0x00018800ff1a7b82 */ /* 0x000ea20000000a00 */
[----:B0-----:R-:W-:-:S04]  /*0a60*/  ISETP.NE.U32.AND P0, PT, R24, RZ, PT ;  /* 0x000000ff1800720c */ /* 0x001fc80003f05070 */
[----:B------:R-:W-:-:S13]  /*0a70*/  ISETP.NE.AND.EX P0, PT, R25, RZ, PT, P0 ;  /* 0x000000ff1900720c */ /* 0x000fda0003f05300 */
[----:B-12---:R-:W-:Y:S05]  /*0a80*/  @!P0 BRA `(.L_x_9) ;  /* 0x0000000000288947 */ /* 0x006fea0003800000 */
[----:B------:R-:W0:Y:S02]  /*0a90*/  LDC R13, c[0x0][0x634] ;  /* 0x00018d00ff0d7b82 */ /* 0x000e240000000800 */
[----:B0-----:R-:W-:-:S05]  /*0aa0*/  IADD3 R13, P0, R16, R13, RZ ;  /* 0x0000000d100d7210 */ /* 0x001fca0007f1e0ff */
[----:B------:R-:W-:-:S04]  /*0ab0*/  IMAD.X R15, RZ, RZ, R17, P0 ;  /* 0x000000ffff0f7224 */ /* 0x000fc800000e0611 */
[----:B------:R-:W-:-:S04]  /*0ac0*/  IMAD.WIDE.U32 R8, R15, R24, RZ ;  /* 0x000000180f087225 */ /* 0x000fc800078e00ff */
[----:B------:R-:W-:-:S04]  /*0ad0*/  IMAD.WIDE.U32 R10, P0, R13, R25, R8 ;  /* 0x000000190d0a7225 */ /* 0x000fc80007800008 */
[----:B------:R-:W-:-:S04]  /*0ae0*/  IMAD.WIDE.U32 R8, R13, R24, RZ ;  /* 0x000000180d087225 */ /* 0x000fc800078e00ff */
[----:B------:R-:W-:Y:S01]  /*0af0*/  IMAD.X R13, RZ, RZ, RZ, P0 ;  /* 0x000000ffff0d7224 */ /* 0x000fe200000e06ff */
[----:B------:R-:W-:Y:S01]  /*0b00*/  IADD3 RZ, P0, R9, R10, RZ ;  /* 0x0000000a09ff7210 */ /* 0x000fe20007f1e0ff */
[----:B------:R-:W-:-:S04]  /*0b10*/  IMAD.MOV.U32 R12, RZ, RZ, R11 ;  /* 0x000000ffff0c7224 */ /* 0x000fc800078e000b */
[----:B------:R-:W-:-:S08]  /*0b20*/  IMAD.WIDE.U32.X R8, R15, R25, R12, P0 ;  /* 0x000000190f087225 */ /* 0x000fd000000e040c */
.L_x_9:
[----:B------:R-:W0:Y:S01]  /*0b30*/  LDC.64 R24, c[0x0][0x640] ;  /* 0x00019000ff187b82 */ /* 0x000e220000000a00 */
[-CC-:B------:R-:W-:Y:S01]  /*0b40*/  SHF.R.U64 R89, R8, R0.reuse, R9.reuse ;  /* 0x0000000008597219 */ /* 0x180fe20000001209 */
[----:B------:R-:W-:Y:S01]  /*0b50*/  IMAD R30, R7, R21, R4 ;  /* 0x00000015071e7224 */ /* 0x000fe200078e0204 */
[----:B------:R-:W-:Y:S01]  /*0b60*/  SHF.R.U32.HI R0, RZ, R0, R9 ;  /* 0x00000000ff007219 */ /* 0x000fe20000011609 */
[----:B------:R-:W-:Y:S01]  /*0b70*/  IMAD.MOV.U32 R21, RZ, RZ, 0x1 ;  /* 0x00000001ff157424 */ /* 0x000fe200078e00ff */
[----:B------:R-:W-:-:S03]  /*0b80*/  IADD3 R5, P0, RZ, -R89, RZ ;  /* 0x80000059ff057210 */ /* 0x000fc60007f1e0ff */
[----:B------:R-:W1:Y:S02]  /*0b90*/  LDC R6, c[0x0][0x618] ;  /* 0x00018600ff067b82 */ /* 0x000e640000000800 */
[----:B------:R-:W-:-:S04]  /*0ba0*/  IMAD.X R9, RZ, RZ, ~R0, P0 ;  /* 0x000000ffff097224 */ /* 0x000fc800000e0e00 */
[-C--:B------:R-:W-:Y:S02]  /*0bb0*/  IMAD R0, R9, R26.reuse, RZ ;  /* 0x0000001a09007224 */ /* 0x080fe400078e02ff */
[----:B------:R-:W2:Y:S01]  /*0bc0*/  LDC R11, c[0x0][0x608] ;  /* 0x00018200ff0b7b82 */ /* 0x000ea20000000800 */
[----:B------:R-:W-:-:S04]  /*0bd0*/  IMAD.WIDE.U32 R8, R5, R26, R16 ;  /* 0x0000001a05087225 */ /* 0x000fc800078e0010 */
[----:B------:R-:W-:-:S03]  /*0be0*/  IMAD R5, R5, R27, R0 ;  /* 0x0000001b05057224 */ /* 0x000fc600078e0200 */
[----:B------:R-:W3:Y:S01]  /*0bf0*/  LDC R12, c[0x0][0x658] ;  /* 0x00019600ff0c7b82 */ /* 0x000ee20000000800 */
[----:B0-----:R-:W-:Y:S01]  /*0c00*/  ISETP.NE.U32.AND P0, PT, R24, RZ, PT ;  /* 0x000000ff1800720c */ /* 0x001fe20003f05070 */
[----:B------:R-:W-:Y:S02]  /*0c10*/  IMAD.IADD R5, R9, 0x1, R5 ;  /* 0x0000000109057824 */ /* 0x000fe400078e0205 */
[----:B------:R-:W-:Y:S01]  /*0c20*/  IMAD.MOV.U32 R9, RZ, RZ, -0x1 ;  /* 0xffffffffff097424 */ /* 0x000fe200078e00ff */
[----:B------:R-:W-:-:S03]  /*0c30*/  ISETP.NE.AND.EX P0, PT, R25, RZ, PT, P0 ;  /* 0x000000ff1900720c */ /* 0x000fc60003f05300 */
[----:B------:R-:W0:Y:S01]  /*0c40*/  LDC R15, c[0x0][0x600] ;  /* 0x00018000ff0f7b82 */ /* 0x000e220000000800 */
[-CC-:B-1----:R-:W-:Y:S02]  /*0c50*/  SHF.R.U64 R13, R8, R6.reuse, R5.reuse ;  /* 0x00000006080d7219 */ /* 0x182fe40000001205 */
[----:B------:R-:W-:-:S05]  /*0c60*/  SHF.R.U32.HI R0, RZ, R6, R5 ;  /* 0x00000006ff007219 */ /* 0x000fca0000011605 */
[----:B------:R-:W1:Y:S01]  /*0c70*/  LDC R14, c[0x0][0x648] ;  /* 0x00019200ff0e7b82 */ /* 0x000e620000000800 */
[-CC-:B--2---:R-:W-:Y:S02]  /*0c80*/  SHF.R.U64 R27, R13, R11.reuse, R0.reuse ;  /* 0x0000000b0d1b7219 */ /* 0x184fe40000001200 */
[----:B------:R-:W-:-:S05]  /*0c90*/  SHF.R.U32.HI R5, RZ, R11, R0 ;  /* 0x0000000bff057219 */ /* 0x000fca0000011600 */
[----:B------:R-:W2:Y:S01]  /*0ca0*/  LDC R20, c[0x0][0x638] ;  /* 0x00018e00ff147b82 */ /* 0x000ea20000000800 */
[-CC-:B---3--:R-:W-:Y:S02]  /*0cb0*/  SHF.R.U64 R28, R27, R12.reuse, R5.reuse ;  /* 0x0000000c1b1c7219 */ /* 0x188fe40000001205 */
[-C--:B------:R-:W-:Y:S02]  /*0cc0*/  SHF.L.U32 R0, R9, R12.reuse, RZ ;  /* 0x0000000c09007219 */ /* 0x080fe400000006ff */
[----:B------:R-:W-:Y:S01]  /*0cd0*/  SHF.R.U32.HI R5, RZ, R12, R5 ;  /* 0x0000000cff057219 */ /* 0x000fe20000011605 */
[----:B------:R-:W-:Y:S01]  /*0ce0*/  IMAD.MOV.U32 R4, RZ, RZ, R28 ;  /* 0x000000ffff047224 */ /* 0x000fe200078e001c */
[----:B------:R-:W-:Y:S01]  /*0cf0*/  LOP3.LUT R10, RZ, R0, RZ, 0x33, !PT ;  /* 0x00000000ff0a7212 */ /* 0x000fe200078e33ff */
[----:B------:R-:W3:Y:S01]  /*0d00*/  LDC R26, c[0x0][0x610] ;  /* 0x00018400ff1a7b82 */ /* 0x000ee20000000800 */
[----:B------:R-:W-:Y:S05]  /*0d10*/  @!P0 BRA `(.L_x_10) ;  /* 0x0000000000288947 */ /* 0x000fea0003800000 */
[----:B------:R-:W4:Y:S02]  /*0d20*/  LDC R9, c[0x0][0x64c] ;  /* 0x00019300ff097b82 */ /* 0x000f240000000800 */
[----:B----4-:R-:W-:-:S05]  /*0d30*/  IADD3 R9, P0, R28, R9, RZ ;  /* 0x000000091c097210 */ /* 0x010fca0007f1e0ff */
        /* <DEDUP_REMOVED lines=8> */
.L_x_10:
[----:B-1----:R-:W-:Y:S01]  /*0dc0*/  SHF.R.U64 R4, R4, R14, R5 ;  /* 0x0000000e04047219 */ /* 0x002fe20000001205 */
[----:B0-----:R-:W-:Y:S01]  /*0dd0*/  VIADD R6, R15, 0xffffffff ;  /* 0xffffffff0f067836 */ /* 0x001fe20000000000 */
[----:B------:R-:W-:Y:S02]  /*0de0*/  SHF.L.U32 R0, R21, R12, RZ ;  /* 0x0000000c15007219 */ /* 0x000fe400000006ff */
[----:B------:R-:W-:Y:S01]  /*0df0*/  LOP3.LUT R5, R27, R10, RZ, 0xc0, !PT ;  /* 0x0000000a1b057212 */ /* 0x000fe200078ec0ff */
[----:B------:R-:W-:Y:S01]  /*0e00*/  IMAD.MOV R7, RZ, RZ, -R4 ;  /* 0x000000ffff077224 */ /* 0x000fe200078e0a04 */
[----:B------:R-:W-:Y:S02]  /*0e10*/  SEL R3, R3, R30, !P1 ;  /* 0x0000001e03037207 */ /* 0x000fe40004800000 */
[----:B------:R-:W-:Y:S01]  /*0e20*/  LOP3.LUT R6, R13, R6, RZ, 0xc0, !PT ;  /* 0x000000060d067212 */ /* 0x000fe200078ec0ff */
[----:B------:R-:W-:Y:S02]  /*0e30*/  IMAD R4, R0, R4, R5 ;  /* 0x0000000400047224 */ /* 0x000fe400078e0205 */
[----:B--2---:R-:W-:-:S02]  /*0e40*/  IMAD R0, R7, R20, R28 ;  /* 0x0000001407007224 */ /* 0x004fc400078e021c */
[----:B---3--:R-:W-:Y:S02]  /*0e50*/  IMAD R3, R4, R26, R3 ;  /* 0x0000001a04037224 */ /* 0x008fe400078e0203 */
[----:B------:R-:W-:Y:S02]  /*0e60*/  IMAD R102, R0, R15, R6 ;  /* 0x0000000f00667224 */ /* 0x000fe400078e0206 */
[----:B------:R-:W-:-:S03]  /*0e70*/  IMAD.MOV.U32 R4, RZ, RZ, 0x1 ;  /* 0x00000001ff047424 */ /* 0x000fc600078e00ff */
[----:B------:R-:W-:Y:S02]  /*0e80*/  SEL R92, R102, R3, !P1 ;  /* 0x00000003665c7207 */ /* 0x000fe40004800000 */
[----:B------:R-:W-:Y:S02]  /*0e90*/  PRMT R0, R4, 0x7610, R0 ;  /* 0x0000761004007816 */ /* 0x000fe40000000000 */
[----:B------:R-:W-:-:S07]  /*0ea0*/  SEL R102, R3, R102, !P1 ;  /* 0x0000006603667207 */ /* 0x000fce0004800000 */
.L_x_8:
[----:B------:R-:W-:-:S08]  /*0eb0*/  NOP ;  /* 0x0000000000007918 */ /* 0x000fd00000000000 */
[----:B------:R-:W0:Y:S02]  /*0ec0*/  USETMAXREG.TRY_ALLOC.CTAPOOL UP0, 0xe8 ;  /* 0x000000e8000079c8 */ /* 0x000e240008000600 */
[----:B0-----:R-:W-:-:S13]  /*0ed0*/  PLOP3.LUT P0, PT, PT, PT, UP0, 0x80, 0x0 ;  /* 0x000000000000781c */ /* 0x001fda0003f0f008 */
[----:B------:R-:W-:Y:S05]  /*0ee0*/  @!P0 BRA `(.L_x_8) ;  /* 0xfffffffc00f08947 */ /* 0x000fea000383ffff */
[----:B------:R-:W-:Y:S01]  /*0ef0*/  ULDC.64 UR4, c[0x0][0x598] ;  /* 0x0001660000047ab9 */ /* 0x000fe20000000a00 */
[----:B------:R-:W-:Y:S01]  /*0f00*/  ULDC.64 UR36, c[0x0][0x208] ;  /* 0x0000820000247ab9 */ /* 0x000fe20000000a00 */
[----:B------:R-:W-:-:S04]  /*0f10*/  ISETP.NE.U32.AND P0, PT, RZ, UR4, PT ;  /* 0x00000004ff007c0c */ /* 0x000fc8000bf05070 */
[----:B------:R-:W-:-:S13]  /*0f20*/  ISETP.NE.AND.EX P0, PT, RZ, UR5, PT, P0 ;  /* 0x00000005ff007c0c */ /* 0x000fda000bf05300 */
[----:B------:R-:W-:Y:S05]  /*0f30*/  @!P0 BRA `(.L_x_11) ;  /* 0x00000000001c8947 */ /* 0x000fea0003800000 */
[----:B------:R-:W0:Y:S02]  /*0f40*/  LDC.64 R4, c[0x0][0x598] ;  /* 0x00016600ff047b82 */ /* 0x000e240000000a00 */
[----:B0-----:R-:W2:Y:S02]  /*0f50*/  LDG.E.64 R4, desc[UR36][R4.64] ;  /* 0x0000002404047981 */ /* 0x001ea4000c1e1b00 */
[----:B--2---:R-:W-:-:S04]  /*0f60*/  ISETP.NE.U32.AND P0, PT, R4, RZ, PT ;  /* 0x000000ff0400720c */ /* 0x004fc80003f05070 */
[----:B------:R-:W-:-:S13]  /*0f70*/  ISETP.NE.AND.EX P0, PT, R5, RZ, PT, P0 ;  /* 0x000000ff0500720c */ /* 0x000fda0003f05300 */
[----:B------:R-:W-:Y:S05]  /*0f80*/  @!P0 BRA `(.L_x_11) ;  /* 0x0000000000088947 */ /* 0x000fea0003800000 */
[----:B------:R0:W5:Y:S01]  /*0f90*/  LD.E R88, desc[UR36][R4.64] ;  /* 0x0000002404587980 */ /* 0x000162000c101900 */
[----:B------:R-:W-:Y:S05]  /*0fa0*/  BRA `(.L_x_12) ;  /* 0x0000000000247947 */ /* 0x000fea0003800000 */
.L_x_11:
[----:B------:R-:W-:Y:S02]  /*0fb0*/  ULDC.64 UR4, c[0x0][0x588] ;  /* 0x0001620000047ab9 */ /* 0x000fe40000000a00 */
[----:B------:R-:W-:-:S04]  /*0fc0*/  ISETP.NE.U32.AND P0, PT, RZ, UR4, PT ;  /* 0x00000004ff007c0c */ /* 0x000fc8000bf05070 */
[----:B------:R-:W-:-:S13]  /*0fd0*/  ISETP.NE.AND.EX P0, PT, RZ, UR5, PT, P0 ;  /* 0x00000005ff007c0c */ /* 0x000fda000bf05300 */
[----:B------:R-:W-:Y:S05]  /*0fe0*/  @!P0 BRA `(.L_x_13) ;  /* 0x00000000000c8947 */ /* 0x000fea0003800000 */
[----:B------:R-:W0:Y:S02]  /*0ff0*/  LDC.64 R4, c[0x0][0x588] ;  /* 0x00016200ff047b82 */ /* 0x000e240000000a00 */
[----:B0-----:R1:W5:Y:S01]  /*1000*/  LDG.E R88, desc[UR36][R4.64] ;  /* 0x0000002404587981 */ /* 0x001362000c1e1900 */
[----:B------:R-:W-:Y:S05]  /*1010*/  BRA `(.L_x_12) ;  /* 0x0000000000087947 */ /* 0x000fea0003800000 */
.L_x_13:
[----:B------:R-:W-:Y:S02]  /*1020*/  ULDC UR4, c[0x0][0x580] ;  /* 0x0001600000047ab9 */ /* 0x000fe40000000800 */
[----:B------:R-:W-:-:S07]  /*1030*/  IMAD.U32 R88, RZ, RZ, UR4 ;  /* 0x00000004ff587e24 */ /* 0x000fce000f8e00ff */
.L_x_12:
[----:B------:R-:W-:Y:S02]  /*1040*/  ULDC.64 UR4, c[0x0][0x5a0] ;  /* 0x0001680000047ab9 */ /* 0x000fe40000000a00 */
[----:B------:R-:W-:-:S04]  /*1050*/  ISETP.NE.U32.AND P0, PT, RZ, UR4, PT ;  /* 0x00000004ff007c0c */ /* 0x000fc8000bf05070 */
[----:B------:R-:W-:-:S13]  /*1060*/  ISETP.NE.AND.EX P0, PT, RZ, UR5, PT, P0 ;  /* 0x00000005ff007c0c */ /* 0x000fda000bf05300 */
[----:B------:R-:W-:Y:S05]  /*1070*/  @!P0 BRA `(.L_x_14) ;  /* 0x00000000001c8947 */ /* 0x000fea0003800000 */
[----:B01----:R-:W0:Y:S02]  /*1080*/  LDC.64 R4, c[0x0][0x5a0] ;  /* 0x00016800ff047b82 */ /* 0x003e240000000a00 */
[----:B0-----:R-:W2:Y:S02]  /*1090*/  LDG.E.64 R4, desc[UR36][R4.64] ;  /* 0x0000002404047981 */ /* 0x001ea4000c1e1b00 */
[----:B--2---:R-:W-:-:S04]  /*10a0*/  ISETP.NE.U32.AND P0, PT, R4, RZ, PT ;  /* 0x000000ff0400720c */ /* 0x004fc80003f05070 */
[----:B------:R-:W-:-:S13]  /*10b0*/  ISETP.NE.AND.EX P0, PT, R5, RZ, PT, P0 ;  /* 0x000000ff0500720c */ /* 0x000fda0003f05300 */
[----:B------:R-:W-:Y:S05]  /*10c0*/  @!P0 BRA `(.L_x_14) ;  /* 0x0000000000088947 */ /* 0x000fea0003800000 */
[----:B------:R0:W5:Y:S01]  /*10d0*/  LD.E R90, desc[UR36][R4.64] ;  /* 0x00000024045a7980 */ /* 0x000162000c101900 */
[----:B------:R-:W-:Y:S05]  /*10e0*/  BRA `(.L_x_15) ;  /* 0x0000000000247947 */ /* 0x000fea0003800000 */
.L_x_14:
[----:B------:R-:W-:Y:S02]  /*10f0*/  ULDC.64 UR4, c[0x0][0x590] ;  /* 0x0001640000047ab9 */ /* 0x000fe40000000a00 */
[----:B------:R-:W-:-:S04]  /*1100*/  ISETP.NE.U32.AND P0, PT, RZ, UR4, PT ;  /* 0x00000004ff007c0c */ /* 0x000fc8000bf05070 */
[----:B------:R-:W-:-:S13]  /*1110*/  ISETP.NE.AND.EX P0, PT, RZ, UR5, PT, P0 ;  /* 0x00000005ff007c0c */ /* 0x000fda000bf05300 */
[----:B------:R-:W-:Y:S05]  /*1120*/  @!P0 BRA `(.L_x_16) ;  /* 0x00000000000c8947 */ /* 0x000fea0003800000 */
[----:B------:R-:W2:Y:S02]  /*1130*/  LDC.64 R90, c[0x0][0x590] ;  /* 0x00016400ff5a7b82 */ /* 0x000ea40000000a00 */
[----:B--2---:R2:W5:Y:S01]  /*1140*/  LDG.E R90, desc[UR36][R90.64] ;  /* 0x000000245a5a7981 */ /* 0x004562000c1e1900 */
[----:B------:R-:W-:Y:S05]  /*1150*/  BRA `(.L_x_15) ;  /* 0x0000000000087947 */ /* 0x000fea0003800000 */
.L_x_16:
[----:B------:R-:W-:Y:S02]  /*1160*/  ULDC UR4, c[0x0][0x584] ;  /* 0x0001610000047ab9 */ /* 0x000fe40000000800 */
[----:B------:R-:W-:-:S07]  /*1170*/  IMAD.U32 R90, RZ, RZ, UR4 ;  /* 0x00000004ff5a7e24 */ /* 0x000fce000f8e00ff */
.L_x_15:
[----:B------:R-:W-:-:S13]  /*1180*/  LOP3.LUT P0, RZ, R0, 0xff, RZ, 0xc0, !PT ;  /* 0x000000ff00ff7812 */ /* 0x000fda000780c0ff */
[----:B------:R-:W-:Y:S05]  /*1190*/  @!P0 EXIT ;  /* 0x000000000000894d */ /* 0x000fea0003800000 */
[----:B------:R-:W-:Y:S01]  /*11a0*/  ULDC UR4, c[0x0][0x28c] ;  /* 0x0000a30000047ab9 */ /* 0x000fe20000000800 */
[----:B------:R-:W-:Y:S01]  /*11b0*/  LOP3.LUT R106, R19, 0x1, RZ, 0xfc, !PT ;  /* 0x00000001136a7812 */ /* 0x000fe200078efcff */
[----:B------:R-:W-:Y:S01]  /*11c0*/  UIADD3 UR4, UR4, 0x1f, URZ ;  /* 0x0000001f04047890 */ /* 0x000fe2000fffe03f */
[----:B------:R-:W-:Y:S01]  /*11d0*/  UMOV UR38, URZ ;  /* 0x0000003f00267c82 */ /* 0x000fe20008000000 */
[----:B------:R-:W-:Y:S02]  /*11e0*/  UMOV UR39, URZ ;  /* 0x0000003f00277c82 */ /* 0x000fe40008000000 */
[----:B------:R-:W-:-:S04]  /*11f0*/  USHF.R.S32.HI UR5, URZ, 0x1f, UR4 ;  /* 0x0000001f3f057899 */ /* 0x000fc80008011404 */
[----:B------:R-:W-:-:S04]  /*1200*/  ULEA.HI UR5, UR5, UR4, URZ, 0x5 ;  /* 0x0000000405057291 */ /* 0x000fc8000f8f283f */
[----:B------:R-:W-:-:S12]  /*1210*/  USHF.R.S32.HI UR40, URZ, 0x5, UR5 ;  /* 0x000000053f287899 */ /* 0x000fd80008011405 */
.L_x_162:
[----:B------:R-:W-:Y:S01]  /*1220*/  LOP3.LUT R0, R18, 0x80, RZ, 0xc0, !PT ;  /* 0x0000008012007812 */ /* 0x000fe200078ec0ff */
[----:B---3--:R-:W3:Y:S01]  /*1230*/  S2UR UR7, SR_CgaCtaId ;  /* 0x00000000000779c3 */ /* 0x008ee20000008800 */
[----:B------:R-:W-:Y:S02]  /*1240*/  UMOV UR6, 0x400 ;  /* 0x0000040000067882 */ /* 0x000fe40000000000 */
[----:B------:R-:W-:-:S06]  /*1250*/  SHF.R.U32.HI R0, RZ, 0x7, R0 ;  /* 0x00000007ff007819 */ /* 0x000fcc0000011600 */
[----:B----4-:R-:W4:Y:S01]  /*1260*/  SHFL.IDX PT, R0, R0, RZ, 0x1f ;  /* 0x00001fff00007589 */ /* 0x010f2200000e0000 */
[----:B---3--:R-:W-:Y:S01]  /*1270*/  ULEA UR6, UR7, UR6, 0x18 ;  /* 0x0000000607067291 */ /* 0x008fe2000f8ec03f */
[----:B----4-:R-:W-:-:S13]  /*1280*/  R2UR UR4, R0 ;  /* 0x00000000000472ca */ /* 0x010fda00000e0000 */
[----:B------:R-:W-:-:S04]  /*1290*/  ULEA.HI UR5, UR4, UR4, URZ, 0x1 ;  /* 0x0000000404057291 */ /* 0x000fc8000f8f083f */
[----:B------:R-:W-:-:S04]  /*12a0*/  ULOP3.LUT UR5, UR5, 0x7fffe, URZ, 0xc0, !UPT ;  /* 0x0007fffe05057892 */ /* 0x000fc8000f8ec03f */
[----:B------:R-:W-:-:S03]  /*12b0*/  UIADD3 UR5, UR4, -UR5, URZ ;  /* 0x8000000504057290 */ /* 0x000fc6000fffe03f */
[----:B------:R-:W-:Y:S01]  /*12c0*/  ULDC UR4, c[0x0][0x28c] ;  /* 0x0000a30000047ab9 */ /* 0x000fe20000000800 */
[----:B------:R-:W-:Y:S01]  /*12d0*/  ULEA UR5, UR5, UR6, 0xd ;  /* 0x0000000605057291 */ /* 0x000fe2000f8e683f */
[----:B------:R-:W-:-:S03]  /*12e0*/  ISETP.LT.AND P0, PT, RZ, UR4, PT ;  /* 0x00000004ff007c0c */ /* 0x000fc6000bf01270 */
[----:B------:R-:W-:-:S04]  /*12f0*/  UIADD3 UR5, UR5, 0x100, URZ ;  /* 0x0000010005057890 */ /* 0x000fc8000fffe03f */
[----:B------:R-:W-:-:S04]  /*1300*/  USHF.R.U32.HI UR5, URZ, 0x4, UR5 ;  /* 0x000000043f057899 */ /* 0x000fc80008011605 */
[----:B------:R-:W-:Y:S02]  /*1310*/  ULOP3.LUT UR41, UR5, 0x3fff, URZ, 0xc0, !UPT ;  /* 0x00003fff05297892 */ /* 0x000fe4000f8ec03f */
[----:B01---5:R-:W-:Y:S10]  /*1320*/  @P0 BRA `(.L_x_17) ;  /* 0x0000000000400947 */ /* 0x023ff40003800000 */
[----:B------:R-:W-:Y:S01]  /*1330*/  MOV R0, 0x0 ;  /* 0x0000000000007802 */ /* 0x000fe20000000f00 */
[----:B------:R-:W-:Y:S01]  /*1340*/  ULDC.64 UR4, c[0x4][0x68] ;  /* 0x01001a0000047ab9 */ /* 0x000fe20000000a00 */
[----:B------:R-:W-:Y:S01]  /*1350*/  ULDC.64 UR6, c[0x4][0x8] ;  /* 0x0100020000067ab9 */ /* 0x000fe20000000a00 */
[----:B01----:R-:W-:Y:S01]  /*1360*/  IMAD.U32 R4, RZ, RZ, UR4 ;  /* 0x00000004ff047e24 */ /* 0x003fe2000f8e00ff */
[----:B------:R0:W1:Y:S01]  /*1370*/  LDC.64 R14, c[0x4][R0] ;  /* 0x01000000000e7b82 */ /* 0x0000620000000a00 */
[----:B------:R-:W-:Y:S01]  /*1380*/  IMAD.U32 R5, RZ, RZ, UR5 ;  /* 0x00000005ff057e24 */ /* 0x000fe2000f8e00ff */
[----:B------:R-:W-:Y:S01]  /*1390*/  ULDC.64 UR4, c[0x4][0x70] ;  /* 0x01001c0000047ab9 */ /* 0x000fe20000000a00 */
[----:B------:R-:W-:Y:S02]  /*13a0*/  IMAD.U32 R10, RZ, RZ, UR6 ;  /* 0x00000006ff0a7e24 */ /* 0x000fe4000f8e00ff */
[----:B------:R-:W-:Y:S02]  /*13b0*/  IMAD.U32 R6, RZ, RZ, UR4 ;  /* 0x00000004ff067e24 */ /* 0x000fe4000f8e00ff */
[----:B------:R-:W-:-:S02]  /*13c0*/  IMAD.U32 R7, RZ, RZ, UR5 ;  /* 0x00000005ff077e24 */ /* 0x000fc4000f8e00ff */
[----:B------:R-:W-:Y:S02]  /*13d0*/  IMAD.U32 R11, RZ, RZ, UR7 ;  /* 0x00000007ff0b7e24 */ /* 0x000fe4000f8e00ff */
[----:B------:R-:W-:Y:S02]  /*13e0*/  IMAD.MOV.U32 R8, RZ, RZ, 0x1e1 ;  /* 0x000001e1ff087424 */ /* 0x000fe400078e00ff */
[----:B------:R-:W-:Y:S02]  /*13f0*/  IMAD.MOV.U32 R12, RZ, RZ, 0x1 ;  /* 0x00000001ff0c7424 */ /* 0x000fe400078e00ff */
[----:B0-----:R-:W-:-:S07]  /*1400*/  IMAD.MOV.U32 R13, RZ, RZ, RZ ;  /* 0x000000ffff0d7224 */ /* 0x001fce00078e00ff */
[----:B------:R-:W-:-:S07]  /*1410*/  LEPC R20, `(.L_x_17) ;  /* 0x000000001014794e */ /* 0x000fce0000000000 */
[----:B-12--5:R-:W-:Y:S05]  /*1420*/  CALL.ABS.NOINC R14 ;  /* 0x000000000e007343 */ /* 0x026fea0003c00000 */
.L_x_17:
[----:B------:R-:W-:-:S13]  /*1430*/  ISETP.NE.AND P0, PT, R106, 0x3, PT ;  /* 0x000000036a00780c */ /* 0x000fda0003f05270 */
[----:B------:R-:W-:Y:S05]  /*1440*/  @!P0 BRA `(.L_x_18) ;  /* 0x0000000000048947 */ /* 0x000fea0003800000 */
[----:B------:R-:W-:Y:S01]  /*1450*/  BPT.TRAP 0x1 ;  /* 0x000000040000795c */ /* 0x000fe20000300000 */
.L_x_18:
[----:B------:R-:W3:Y:S01]  /*1460*/  S2UR UR5, SR_CgaCtaId ;  /* 0x00000000000579c3 */ /* 0x000ee20000008800 */
[----:B------:R-:W-:Y:S01]  /*1470*/  UMOV UR4, 0x400 ;  /* 0x0000040000047882 */ /* 0x000fe20000000000 */
[----:B------:R-:W-:Y:S02]  /*1480*/  IMAD.U32 R0, RZ, RZ, UR38 ;  /* 0x00000026ff007e24 */ /* 0x000fe4000f8e00ff */
[----:B------:R-:W-:-:S03]  /*1490*/  IMAD.U32 R3, RZ, RZ, UR39 ;  /* 0x00000027ff037e24 */ /* 0x000fc6000f8e00ff */
[----:B------:R-:W-:Y:S01]  /*14a0*/  SHF.L.U32 R0, R0, 0x1f, RZ ;  /* 0x0000001f00007819 */ /* 0x000fe200000006ff */
[----:B---3--:R-:W-:-:S06]  /*14b0*/  ULEA UR4, UR5, UR4, 0x18 ;  /* 0x0000000405047291 */ /* 0x008fcc000f8ec03f */
[----:B------:R-:W-:-:S04]  /*14c0*/  IMAD.U32 R6, RZ, RZ, UR4 ;  /* 0x00000004ff067e24 */ /* 0x000fc8000f8e00ff */
[----:B------:R-:W-:-:S04]  /*14d0*/  IMAD R3, R3, 0x8, R6 ;  /* 0x0000000803037824 */ /* 0x000fc800078e0206 */
[----:B------:R3:W4:Y:S01]  /*14e0*/  SYNCS.PHASECHK.TRANS64.TRYWAIT P1, [R3+URZ], R0 ;  /* 0x00000000030075a7 */ /* 0x000722000802017f */
[----:B------:R-:W-:Y:S05]  /*14f0*/  @!P0 BRA `(.L_x_19) ;  /* 0x0000000000048947 */ /* 0x000fea0003800000 */
[----:B------:R-:W-:Y:S01]  /*1500*/  BPT.TRAP 0x1 ;  /* 0x000000040000795c */ /* 0x000fe20000300000 */
.L_x_19:
[----:B----4-:R-:W-:Y:S05]  /*1510*/  @P1 BRA `(.L_x_20) ;  /* 0x0000000000081947 */ /* 0x010fea0003800000 */
[----:B------:R-:W4:Y:S02]  /*1520*/  SYNCS.PHASECHK.TRANS64.TRYWAIT P1, [R3+URZ], R0 ;  /* 0x00000000030075a7 */ /* 0x000f24000802017f */
[----:B----4-:R-:W-:Y:S05]  /*1530*/  @!P1 BRA `(.L_x_21) ;  /* 0x0000007400449947 */ /* 0x010fea0003800000 */
.L_x_20:
[----:B------:R-:W-:-:S04]  /*1540*/  UISETP.LT.AND UP0, UPT, UR40, 0x1, UPT ;  /* 0x000000012800788c */ /* 0x000fc8000bf01270 */
[----:B------:R-:W-:-:S06]  /*1550*/  USEL UR4, UR40, 0x1, UP0 ;  /* 0x0000000128047887 */ /* 0x000fcc0008000000 */
[----:B---34-:R-:W-:Y:S01]  /*1560*/  IMAD.U32 R0, RZ, RZ, UR4 ;  /* 0x00000004ff007e24 */ /* 0x018fe2000f8e00ff */
[----:B------:R-:W-:Y:S05]  /*1570*/  WARPSYNC.ALL ;  /* 0x0000000000007948 */ /* 0x000fea0003800000 */
[----:B------:R-:W-:-:S04]  /*1580*/  IADD3 R0, -R0, UR40, RZ ;  /* 0x0000002800007c10 */ /* 0x000fc8000fffe1ff */
[----:B------:R-:W-:Y:S02]  /*1590*/  ISETP.GE.AND P1, PT, R0, 0x1, PT ;  /* 0x000000010000780c */ /* 0x000fe40003f26270 */
[----:B------:R-:W-:Y:S01]  /*15a0*/  R2UR UR4, R6 ;  /* 0x00000000060472ca */ /* 0x000fe200000e0000 */
[----:B------:R-:W-:Y:S01]  /*15b0*/  WARPGROUP.ARRIVE ;  /* 0x00000000000079c5 */ /* 0x000fe20000000000 */
[----:B------:R-:W-:Y:S01]  /*15c0*/  UMOV UR9, 0x40000040 ;  /* 0x4000004000097882 */ /* 0x000fe20000000000 */
[----:B------:R-:W-:-:S10]  /*15d0*/  UMOV UR11, 0x40000040 ;  /* 0x40000040000b7882 */ /* 0x000fd40000000000 */
[----:B------:R-:W-:-:S04]  /*15e0*/  UIADD3 UR4, UR4, 0x28100, URZ ;  /* 0x0002810004047890 */ /* 0x000fc8000fffe03f */
[----:B------:R-:W-:-:S04]  /*15f0*/  USHF.R.U32.HI UR4, URZ, 0x4, UR4 ;  /* 0x000000043f047899 */ /* 0x000fc80008011604 */
[----:B------:R-:W-:Y:S02]  /*1600*/  ULOP3.LUT UR5, UR4, 0x3fff, URZ, 0xc0, !UPT ;  /* 0x00003fff04057892 */ /* 0x000fe4000f8ec03f */
[----:B------:R-:W-:Y:S02]  /*1610*/  ULOP3.LUT UR4, UR41, 0x10000, URZ, 0xfc, !UPT ;  /* 0x0001000029047892 */ /* 0x000fe4000f8efc3f */
[----:B------:R-:W-:Y:S02]  /*1620*/  ULOP3.LUT UR5, UR5, 0x10000, URZ, 0xfc, !UPT ;  /* 0x0001000005057892 */ /* 0x000fe4000f8efc3f */
[----:B------:R-:W-:Y:S02]  /*1630*/  ULEA UR7, UR39, UR4, 0xb ;  /* 0x0000000427077291 */ /* 0x000fe4000f8e583f */
[----:B------:R-:W-:Y:S02]  /*1640*/  ULEA UR6, UR39, UR5, 0x9 ;  /* 0x0000000527067291 */ /* 0x000fe4000f8e483f */
[----:B------:R-:W-:-:S03]  /*1650*/  UIADD3 UR12, UR7, 0x400, URZ ;  /* 0x00000400070c7890 */ /* 0x000fc6000fffe03f */
[----:B------:R-:W-:Y:S02]  /*1660*/  UMOV UR8, UR7 ;  /* 0x0000000700087c82 */ /* 0x000fe40008000000 */
[----:B------:R-:W-:Y:S02]  /*1670*/  UMOV UR10, UR6 ;  /* 0x00000006000a7c82 */ /* 0x000fe40008000000 */
[----:B------:R-:W-:Y:S01]  /*1680*/  HGMMA.64x64x8.F32.TF32 R56, gdesc[UR8], RZ, !UPT, gsb0 ;  /* 0x04e00000083879f0 */ /* 0x000fe2000c0028ff */
[----:B------:R-:W-:Y:S01]  /*1690*/  UMOV UR8, UR12 ;  /* 0x0000000c00087c82 */ /* 0x000fe20008000000 */
[----:B------:R-:W-:Y:S01]  /*16a0*/  UMOV UR9, 0x40000040 ;  /* 0x4000004000097882 */ /* 0x000fe20000000000 */
[----:B------:R-:W-:Y:S01]  /*16b0*/  UIADD3 UR12, UR7, 0x402, URZ ;  /* 0x00000402070c7890 */ /* 0x000fe2000fffe03f */
[----:B------:R-:W-:Y:S02]  /*16c0*/  WARPGROUP.DEPBAR.LE gsb0, 0x0 ;  /* 0x00008000000079c5 */ /* 0x000fe40000010000 */
[----:B------:R-:W-:-:S06]  /*16d0*/  WARPGROUP.ARRIVE ;  /* 0x00000000000079c5 */ /* 0x000fcc0000000000 */
[----:B------:R-:W-:Y:S01]  /*16e0*/  HGMMA.64x64x8.F32.TF32 R24, gdesc[UR8], RZ, !UPT, gsb0 ;  /* 0x04e00000081879f0 */ /* 0x000fe2000c0028ff */
[----:B------:R-:W-:Y:S02]  /*16f0*/  UIADD3 UR8, UR7, 0x2, URZ ;  /* 0x0000000207087890 */ /* 0x000fe4000fffe03f */
[----:B------:R-:W-:Y:S01]  /*1700*/  UIADD3 UR10, UR6, 0x2, URZ ;  /* 0x00000002060a7890 */ /* 0x000fe2000fffe03f */
[----:B------:R-:W-:Y:S01]  /*1710*/  UMOV UR9, 0x40000040 ;  /* 0x4000004000097882 */ /* 0x000fe20000000000 */
[----:B------:R-:W-:Y:S01]  /*1720*/  UMOV UR11, 0x40000040 ;  /* 0x40000040000b7882 */ /* 0x000fe20000000000 */
[----:B------:R-:W-:Y:S02]  /*1730*/  WARPGROUP.DEPBAR.LE gsb0, 0x0 ;  /* 0x00008000000079c5 */ /* 0x000fe40000010000 */
[----:B------:R-:W-:-:S06]  /*1740*/  WARPGROUP.ARRIVE ;  /* 0x00000000000079c5 */ /* 0x000fcc0000000000 */
[----:B------:R-:W-:Y:S01]  /*1750*/  HGMMA.64x64x8.F32.TF32 R56, gdesc[UR8], R56, gsb0 ;  /* 0x04e00000083879f0 */ /* 0x000fe20008002838 */
[----:B------:R-:W-:Y:S01]  /*1760*/  UMOV UR8, UR12 ;  /* 0x0000000c00087c82 */ /* 0x000fe20008000000 */
[----:B------:R-:W-:Y:S01]  /*1770*/  UMOV UR9, 0x40000040 ;  /* 0x4000004000097882 */ /* 0x000fe20000000000 */
[----:B------:R-:W-:Y:S01]  /*1780*/  UIADD3 UR12, UR7, 0x404, URZ ;  /* 0x00000404070c7890 */ /* 0x000fe2000fffe03f */
[----:B------:R-:W-:Y:S02]  /*1790*/  WARPGROUP.DEPBAR.LE gsb0, 0x0 ;  /* 0x00008000000079c5 */ /* 0x000fe40000010000 */
[----:B------:R-:W-:-:S06]  /*17a0*/  WARPGROUP.ARRIVE ;  /* 0x00000000000079c5 */ /* 0x000fcc0000000000 */
[----:B------:R-:W-:Y:S01]  /*17b0*/  HGMMA.64x64x8.F32.TF32 R24, gdesc[UR8], R24, gsb0 ;  /* 0x04e00000081879f0 */ /* 0x000fe20008002818 */
        /* <DEDUP_REMOVED lines=9> */
[----:B------:R-:W-:Y:S02]  /*1850*/  WARPGROUP.DEPBAR.LE gsb0, 0x0 ;  /* 0x00008000000079c5 */ /* 0x000fe40000010000 */
[----:B------:R-:W-:-:S06]  /*1860*/  WARPGROUP.ARRIVE ;  /* 0x00000000000079c5 */ /* 0x000fcc0000000000 */
[----:B------:R-:W-:Y:S01]  /*1870*/  HGMMA.64x64x8.F32.TF32 R24, gdesc[UR8], R24, gsb0 ;  /* 0x04e00000081879f0 */ /* 0x000fe20008002818 */
[----:B------:R-:W-:Y:S02]  /*1880*/  UIADD3 UR8, UR7, 0x6, URZ ;  /* 0x0000000607087890 */ /* 0x000fe4000fffe03f */
[----:B------:R-:W-:Y:S01]  /*1890*/  UIADD3 UR10, UR6, 0x6, URZ ;  /* 0x00000006060a7890 */ /* 0x000fe2000fffe03f */
[----:B------:R-:W-:Y:S01]  /*18a0*/  UMOV UR9, 0x40000040 ;  /* 0x4000004000097882 */ /* 0x000fe20000000000 */
[----:B------:R-:W-:Y:S01]  /*18b0*/  UMOV UR11, 0x40000040 ;  /* 0x40000040000b7882 */ /* 0x000fe20000000000 */
[----:B------:R-:W-:Y:S01]  /*18c0*/  UIADD3 UR7, UR7, 0x406, URZ ;  /* 0x0000040607077890 */ /* 0x000fe2000fffe03f */
[----:B------:R-:W-:Y:S02]  /*18d0*/  WARPGROUP.DEPBAR.LE gsb0, 0x0 ;  /* 0x00008000000079c5 */ /* 0x000fe40000010000 */
[----:B------:R-:W-:-:S06]  /*18e0*/  WARPGROUP.ARRIVE ;  /* 0x00000000000079c5 */ /* 0x000fcc0000000000 */
[----:B------:R-:W-:Y:S01]  /*18f0*/  HGMMA.64x64x8.F32.TF32 R56, gdesc[UR8], R56, gsb0 ;  /* 0x04e00000083879f0 */ /* 0x000fe20008002838 */
[----:B------:R-:W-:Y:S01]  /*1900*/  UMOV UR8, UR7 ;  /* 0x0000000700087c82 */ /* 0x000fe20008000000 */
[----:B------:R-:W-:Y:S01]  /*1910*/  UMOV UR9, 0x40000040 ;  /* 0x4000004000097882 */ /* 0x000fe20000000000 */
[----:B------:R-:W-:Y:S02]  /*1920*/  WARPGROUP.DEPBAR.LE gsb0, 0x0 ;  /* 0x00008000000079c5 */ /* 0x000fe40000010000 */
[----:B------:R-:W-:-:S06]  /*1930*/  WARPGROUP.ARRIVE ;  /* 0x00000000000079c5 */ /* 0x000fcc0000000000 */
[----:B------:R-:W-:Y:S03]  /*1940*/  HGMMA.64x64x8.F32.TF32 R24, gdesc[UR8], R24, gsb0 ;  /* 0x04e00000081879f0 */ /* 0x000fe60008002818 */
[----:B------:R-:W-:Y:S02]  /*1950*/  WARPGROUP.DEPBAR.LE gsb0, 0x0 ;  /* 0x00008000000079c5 */ /* 0x000fe40000010000 */
[----:B------:R-:W-:Y:S05]  /*1960*/  @!P1 BRA `(.L_x_22) ;  /* 0x0000000400849947 */ /* 0x000fea0003800000 */
[----:B------:R-:W-:Y:S02]  /*1970*/  UIADD3 UR6, UR39, 0x1, URZ ;  /* 0x0000000127067890 */ /* 0x000fe4000fffe03f */
[----:B------:R-:W-:Y:S02]  /*1980*/  IMAD.U32 R3, RZ, RZ, UR39 ;  /* 0x00000027ff037e24 */ /* 0x000fe4000f8e00ff */
[----:B------:R-:W-:-:S04]  /*1990*/  UISETP.NE.AND UP0, UPT, UR6, 0x5, UPT ;  /* 0x000000050600788c */ /* 0x000fc8000bf05270 */
[----:B------:R-:W-:Y:S02]  /*19a0*/  USEL UR7, URZ, 0x1, UP0 ;  /* 0x000000013f077887 */ /* 0x000fe40008000000 */
[----:B------:R-:W-:Y:S02]  /*19b0*/  USEL UR6, UR6, URZ, UP0 ;  /* 0x0000003f06067287 */ /* 0x000fe40008000000 */
[----:B------:R-:W-:-:S06]  /*19c0*/  ULOP3.LUT UR7, UR38, UR7, URZ, 0x3c, !UPT ;  /* 0x0000000726077292 */ /* 0x000fcc000f8e3c3f */
[----:B------:R-:W-:-:S07]  /*19d0*/  IMAD.U32 R7, RZ, RZ, UR7 ;  /* 0x00000007ff077e24 */ /* 0x000fce000f8e00ff */
.L_x_29:
[----:B------:R-:W-:Y:S05]  /*19e0*/  @!P0 BRA `(.L_x_23) ;  /* 0x0000000000048947 */ /* 0x000fea0003800000 */
[----:B------:R-:W-:Y:S01]  /*19f0*/  BPT.TRAP 0x1 ;  /* 0x000000040000795c */ /* 0x000fe20000300000 */
.L_x_23:
[----:B------:R-:W3:Y:S01]  /*1a00*/  S2UR UR8, SR_CgaCtaId ;  /* 0x00000000000879c3 */ /* 0x000ee20000008800 */
[----:B------:R-:W-:Y:S01]  /*1a10*/  UMOV UR7, 0x400 ;  /* 0x0000040000077882 */ /* 0x000fe20000000000 */
[----:B01----:R-:W-:Y:S01]  /*1a20*/  IMAD.U32 R5, RZ, RZ, UR6 ;  /* 0x00000006ff057e24 */ /* 0x003fe2000f8e00ff */
[----:B------:R-:W-:Y:S01]  /*1a30*/  SHF.L.U32 R4, R7, 0x1f, RZ ;  /* 0x0000001f07047819 */ /* 0x000fe200000006ff */
[----:B---3--:R-:W-:-:S06]  /*1a40*/  ULEA UR7, UR8, UR7, 0x18 ;  /* 0x0000000708077291 */ /* 0x008fcc000f8ec03f */
[----:B------:R-:W-:-:S04]  /*1a50*/  IMAD.U32 R6, RZ, RZ, UR7 ;  /* 0x00000007ff067e24 */ /* 0x000fc8000f8e00ff */
[----:B------:R-:W-:-:S04]  /*1a60*/  IMAD R5, R5, 0x8, R6 ;  /* 0x0000000805057824 */ /* 0x000fc800078e0206 */
[----:B------:R0:W1:Y:S01]  /*1a70*/  SYNCS.PHASECHK.TRANS64.TRYWAIT P1, [R5+URZ], R4 ;  /* 0x00000004050075a7 */ /* 0x000062000802017f */
[----:B------:R-:W-:Y:S05]  /*1a80*/  @!P0 BRA `(.L_x_24) ;  /* 0x0000000000048947 */ /* 0x000fea0003800000 */
[----:B------:R-:W-:Y:S01]  /*1a90*/  BPT.TRAP 0x1 ;  /* 0x000000040000795c */ /* 0x000fe20000300000 */
.L_x_24:
[----:B-1----:R-:W-:Y:S05]  /*1aa0*/  @P1 BRA `(.L_x_25) ;  /* 0x0000000000081947 */ /* 0x002fea0003800000 */
[----:B------:R-:W1:Y:S02]  /*1ab0*/  SYNCS.PHASECHK.TRANS64.TRYWAIT P1, [R5+URZ], R4 ;  /* 0x00000004050075a7 */ /* 0x000e64000802017f */
[----:B-1----:R-:W-:Y:S05]  /*1ac0*/  @!P1 BRA `(.L_x_26) ;  /* 0x0000006c00f49947 */ /* 0x002fea0003800000 */
.L_x_25:
[----:B------:R-:W-:Y:S01]  /*1ad0*/  ULEA UR7, UR6, UR5, 0x9 ;  /* 0x0000000506077291 */ /* 0x000fe2000f8e483f */
[----:B------:R-:W-:Y:S01]  /*1ae0*/  WARPGROUP.ARRIVE ;  /* 0x00000000000079c5 */ /* 0x000fe20000000000 */
[----:B------:R-:W-:Y:S01]  /*1af0*/  ULEA UR12, UR6, UR4, 0xb ;  /* 0x00000004060c7291 */ /* 0x000fe2000f8e583f */
[----:B------:R-:W-:Y:S01]  /*1b00*/  UMOV UR11, 0x40000040 ;  /* 0x40000040000b7882 */ /* 0x000fe20000000000 */
[----:B------:R-:W-:Y:S02]  /*1b10*/  UMOV UR9, 0x40000040 ;  /* 0x4000004000097882 */ /* 0x000fe40000000000 */
[----:B------:R-:W-:Y:S01]  /*1b20*/  UIADD3 UR13, UR12, 0x400, URZ ;  /* 0x000004000c0d7890 */ /* 0x000fe2000fffe03f */
[----:B------:R-:W-:Y:S02]  /*1b30*/  UMOV UR10, UR7 ;  /* 0x00000007000a7c82 */ /* 0x000fe40008000000 */
[----:B------:R-:W-:Y:S02]  /*1b40*/  UMOV UR8, UR12 ;  /* 0x0000000c00087c82 */ /* 0x000fe40008000000 */
[----:B------:R-:W-:Y:S01]  /*1b50*/  HGMMA.64x64x8.F32.TF32 R56, gdesc[UR8], R56, gsb0 ;  /* 0x04e00000083879f0 */ /* 0x000fe20008002838 */
[----:B------:R-:W-:Y:S01]  /*1b60*/  UMOV UR9, 0x40000040 ;  /* 0x4000004000097882 */ /* 0x000fe20000000000 */
[----:B------:R-:W-:Y:S01]  /*1b70*/  UMOV UR8, UR13 ;  /* 0x0000000d00087c82 */ /* 0x000fe20008000000 */
[----:B------:R-:W-:Y:S01]  /*1b80*/  UIADD3 UR13, UR12, 0x402, URZ ;  /* 0x000004020c0d7890 */ /* 0x000fe2000fffe03f */
[----:B------:R-:W-:-:S02]  /*1b90*/  WARPGROUP.DEPBAR.LE gsb0, 0x0 ;  /* 0x00008000000079c5 */ /* 0x000fc40000010000 */
        /* <DEDUP_REMOVED lines=42> */
[----:B------:R-:W-:Y:S01]  /*1e40*/  BPT.TRAP 0x1 ;  /* 0x000000040000795c */ /* 0x000fe20000300000 */
.L_x_27:
[----:B------:R-:W-:-:S13]  /*1e50*/  ISETP.NE.AND P1, PT, R23, RZ, PT ;  /* 0x000000ff1700720c */ /* 0x000fda0003f25270 */
[----:B01----:R-:W-:-:S04]  /*1e60*/  @P1 IMAD R4, R3, 0x8, R6 ;  /* 0x0000000803041824 */ /* 0x003fc800078e0206 */
[----:B------:R-:W-:-:S05]  /*1e70*/  @P1 VIADD R5, R4, 0x28 ;  /* 0x0000002804051836 */ /* 0x000fca0000000000 */
[----:B------:R-:W-:-:S04]  /*1e80*/  @P1 PRMT R5, R22, 0x654, R5 ;  /* 0x0000065416051816 */ /* 0x000fc80000000005 */
[----:B------:R0:W-:Y:S01]  /*1e90*/  @P1 SYNCS.ARRIVE.TRANS64.RED.A1T0 RZ, [R5+URZ], RZ ;  /* 0x000000ff05ff19a7 */ /* 0x0001e2000810043f */
[----:B------:R-:W-:-:S13]  /*1ea0*/  ISETP.GT.U32.AND P1, PT, R19, 0x1, PT ;  /* 0x000000011300780c */ /* 0x000fda0003f24070 */
[----:B0-----:R-:W-:Y:S05]  /*1eb0*/  @P1 BRA `(.L_x_28) ;  /* 0x0000000000041947 */ /* 0x001fea0003800000 */
[----:B------:R-:W-:Y:S01]  /*1ec0*/  BPT.TRAP 0x1 ;  /* 0x000000040000795c */ /* 0x000fe20000300000 */
.L_x_28:
[----:B------:R-:W-:Y:S01]  /*1ed0*/  UIADD3 UR6, UR6, 0x1, URZ ;  /* 0x0000000106067890 */ /* 0x000fe2000fffe03f */
[C---:B------:R-:W-:Y:S01]  /*1ee0*/  ISETP.GT.AND P2, PT, R0.reuse, 0x1, PT ;  /* 0x000000010000780c */ /* 0x040fe20003f44270 */
[----:B------:R-:W-:Y:S02]  /*1ef0*/  VIADD R3, R3, 0x1 ;  /* 0x0000000103037836 */ /* 0x000fe40000000000 */
[----:B------:R-:W-:Y:S01]  /*1f00*/  UISETP.NE.AND UP0, UPT, UR6, 0x5, UPT ;  /* 0x000000050600788c */ /* 0x000fe2000bf05270 */
[----:B------:R-:W-:Y:S02]  /*1f10*/  VIADD R0, R0, 0xffffffff ;  /* 0xffffffff00007836 */ /* 0x000fe40000000000 */
[C---:B------:R-:W-:Y:S01]  /*1f20*/  ISETP.NE.AND P1, PT, R3.reuse, 0x5, PT ;  /* 0x000000050300780c */ /* 0x040fe20003f25270 */
[----:B------:R-:W-:Y:S02]  /*1f30*/  USEL UR7, URZ, 0x1, UP0 ;  /* 0x000000013f077887 */ /* 0x000fe40008000000 */
[----:B------:R-:W-:Y:S01]  /*1f40*/  USEL UR6, UR6, URZ, UP0 ;  /* 0x0000003f06067287 */ /* 0x000fe20008000000 */
[----:B------:R-:W-:-:S03]  /*1f50*/  SEL R3, R3, RZ, P1 ;  /* 0x000000ff03037207 */ /* 0x000fc60000800000 */
[----:B------:R-:W-:Y:S01]  /*1f60*/  LOP3.LUT R7, R7, UR7, RZ, 0x3c, !PT ;  /* 0x0000000707077c12 */ /* 0x000fe2000f8e3cff */
[----:B------:R-:W-:Y:S07]  /*1f70*/  @P2 BRA `(.L_x_29) ;  /* 0xfffffff800982947 */ /* 0x000fee000383ffff */
.L_x_22:
[----:B------:R-:W3:Y:S02]  /*1f80*/  LDC R0, c[0x0][0x28c] ;  /* 0x0000a300ff007b82 */ /* 0x000ee40000000800 */
[----:B---3--:R-:W-:-:S13]  /*1f90*/  ISETP.GE.AND P1, PT, R0, 0x1, PT ;  /* 0x000000010000780c */ /* 0x008fda0003f26270 */
[----:B------:R-:W-:Y:S05]  /*1fa0*/  @!P1 BRA `(.L_x_30) ;  /* 0x0000000000509947 */ /* 0x000fea0003800000 */
[----:B------:R-:W-:Y:S05]  /*1fb0*/  @!P0 BRA `(.L_x_31) ;  /* 0x0000000000048947 */ /* 0x000fea0003800000 */
[----:B------:R-:W-:Y:S01]  /*1fc0*/  BPT.TRAP 0x1 ;  /* 0x000000040000795c */ /* 0x000fe20000300000 */
.L_x_31:
[----:B------:R-:W-:Y:S01]  /*1fd0*/  ISETP.NE.AND P0, PT, R23, RZ, PT ;  /* 0x000000ff1700720c */ /* 0x000fe20003f05270 */
[----:B------:R-:W-:Y:S01]  /*1fe0*/  BSSY B0, `(.L_x_32) ;  /* 0x000000e000007945 */ /* 0x000fe20003800000 */
[----:B------:R-:W-:-:S11]  /*1ff0*/  ISETP.GT.U32.AND P1, PT, R19, 0x1, PT ;  /* 0x000000011300780c */ /* 0x000fd60003f24070 */
[----:B------:R-:W-:Y:S05]  /*2000*/  @!P0 BRA `(.L_x_33) ;  /* 0x00000000002c8947 */ /* 0x000fea0003800000 */
[----:B------:R-:W-:-:S04]  /*2010*/  UISETP.LT.AND UP0, UPT, UR40, 0x1, UPT ;  /* 0x000000012800788c */ /* 0x000fc8000bf01270 */
[----:B------:R-:W-:-:S04]  /*2020*/  USEL UR6, UR40, 0x1, UP0 ;  /* 0x0000000128067887 */ /* 0x000fc80008000000 */
[----:B------:R-:W-:-:S04]  /*2030*/  UIADD3 UR6, UR39, UR40, -UR6 ;  /* 0x0000002827067290 */ /* 0x000fc8000fffe806 */
[----:B------:R-:W-:-:S04]  /*2040*/  UIMAD.WIDE.U32 UR4, UR6, -0x33333333, URZ ;  /* 0xcccccccd060478a5 */ /* 0x000fc8000f8e003f */
[----:B------:R-:W-:-:S04]  /*2050*/  USHF.R.U32.HI UR4, URZ, 0x2, UR5 ;  /* 0x000000023f047899 */ /* 0x000fc80008011605 */
[----:B------:R-:W-:-:S06]  /*2060*/  UIMAD UR6, UR4, -0x5, UR6 ;  /* 0xfffffffb040678a4 */ /* 0x000fcc000f8e0206 */
[----:B------:R-:W-:-:S04]  /*2070*/  IMAD.U32 R3, RZ, RZ, UR6 ;  /* 0x00000006ff037e24 */ /* 0x000fc8000f8e00ff */
[----:B------:R-:W-:-:S04]  /*2080*/  IMAD R0, R3, 0x8, R6 ;  /* 0x0000000803007824 */ /* 0x000fc800078e0206 */
[----:B------:R-:W-:-:S05]  /*2090*/  VIADD R3, R0, 0x28 ;  /* 0x0000002800037836 */ /* 0x000fca0000000000 */
[----:B------:R-:W-:-:S04]  /*20a0*/  PRMT R3, R22, 0x654, R3 ;  /* 0x0000065416037816 */ /* 0x000fc80000000003 */
[----:B------:R3:W-:Y:S03]  /*20b0*/  SYNCS.ARRIVE.TRANS64.RED.A1T0 RZ, [R3+URZ], RZ ;  /* 0x000000ff03ff79a7 */ /* 0x0007e6000810043f */
.L_x_33:
[----:B------:R-:W-:Y:S05]  /*20c0*/  BSYNC B0 ;  /* 0x0000000000007941 */ /* 0x000fea0003800000 */
.L_x_32:
[----:B------:R-:W-:Y:S05]  /*20d0*/  @P1 BRA `(.L_x_30) ;  /* 0x0000000000041947 */ /* 0x000fea0003800000 */
[----:B------:R-:W-:Y:S01]  /*20e0*/  BPT.TRAP 0x1 ;  /* 0x000000040000795c */ /* 0x000fe20000300000 */
.L_x_30:
[----:B------:R-:W4:Y:S01]  /*20f0*/  LDC R6, c[0x0][0x288] ;  /* 0x0000a200ff067b82 */ /* 0x000f220000000800 */
[--C-:B------:R-:W-:Y:S01]  /*2100*/  SHF.R.U32.HI R0, RZ, 0x2, R18.reuse ;  /* 0x00000002ff007819 */ /* 0x100fe20000011612 */
[----:B------:R-:W-:Y:S01]  /*2110*/  IMAD.SHL.U32 R11, R92, 0x40, RZ ;  /* 0x000000405c0b7824 */ /* 0x000fe200078e00ff */
[----:B01----:R-:W-:Y:S01]  /*2120*/  SHF.R.U32.HI R5, RZ, 0x7, R18 ;  /* 0x00000007ff057819 */ /* 0x003fe20000011612 */
[----:B------:R-:W-:Y:S01]  /*2130*/  UIADD3 UR39, UR40, UR39, URZ ;  /* 0x0000002728277290 */ /* 0x000fe2000fffe03f */
[----:B---3--:R-:W-:Y:S01]  /*2140*/  LOP3.LUT R3, R0, 0x7, RZ, 0xc0, !PT ;  /* 0x0000000700037812 */ /* 0x008fe200078ec0ff */
[----:B------:R-:W-:Y:S01]  /*2150*/  ULDC UR7, c[0x0][0x284] ;  /* 0x0000a10000077ab9 */ /* 0x000fe20000000800 */
[----:B------:R-:W-:Y:S01]  /*2160*/  LOP3.LUT R0, R5, 0x1, RZ, 0xc0, !PT ;  /* 0x0000000105007812 */ /* 0x000fe200078ec0ff */
[----:B------:R-:W-:Y:S01]  /*2170*/  UISETP.GT.U32.AND UP0, UPT, UR39, 0x4, UPT ;  /* 0x000000042700788c */ /* 0x000fe2000bf04070 */
[C---:B------:R-:W-:Y:S01]  /*2180*/  LOP3.LUT R4, R18.reuse, 0x60, RZ, 0xc0, !PT ;  /* 0x0000006012047812 */ /* 0x040fe200078ec0ff */
[----:B------:R-:W-:Y:S01]  /*2190*/  UISETP.GE.U32.AND UP1, UPT, UR40, 0x5, UPT ;  /* 0x000000052800788c */ /* 0x000fe2000bf26070 */
[----:B------:R-:W-:Y:S01]  /*21a0*/  LOP3.LUT R5, R18, 0x3, RZ, 0xc0, !PT ;  /* 0x0000000312057812 */ /* 0x000fe200078ec0ff */
[----:B------:R-:W-:Y:S01]  /*21b0*/  IMAD.SHL.U32 R8, R0, 0x40, RZ ;  /* 0x0000004000087824 */ /* 0x000fe200078e00ff */
[----:B------:R-:W-:Y:S01]  /*21c0*/  SHF.R.U32.HI R4, RZ, 0x1, R4 ;  /* 0x00000001ff047819 */ /* 0x000fe20000011604 */
[----:B------:R-:W-:Y:S01]  /*21d0*/  UISETP.LT.U32.AND UP0, UPT, UR40, 0x5, UP0 ;  /* 0x000000052800788c */ /* 0x000fe20008701070 */
[----:B------:R-:W-:Y:S01]  /*21e0*/  SHF.R.S32.HI R15, RZ, 0x1f, R89 ;  /* 0x0000001fff0f7819 */ /* 0x000fe20000011459 */
[----:B------:R-:W-:Y:S01]  /*21f0*/  ULDC.64 UR8, c[0x0][0x5d0] ;  /* 0x0001740000087ab9 */ /* 0x000fe20000000a00 */
[--C-:B------:R-:W-:Y:S01]  /*2200*/  IADD3 R7, RZ, -R4, -R3.reuse ;  /* 0x80000004ff077210 */ /* 0x100fe20007ffe803 */
[----:B------:R-:W-:Y:S01]  /*2210*/  UIMAD.WIDE.U32 UR4, UR39, -0x33333333, URZ ;  /* 0xcccccccd270478a5 */ /* 0x000fe2000f8e003f */
[----:B------:R-:W-:Y:S01]  /*2220*/  LOP3.LUT R3, R8, 0x40, R3, 0xe2, !PT ;  /* 0x0000004008037812 */ /* 0x000fe200078ee203 */
[----:B------:R-:W-:Y:S01]  /*2230*/  IMAD.SHL.U32 R8, R18, 0x2, RZ ;  /* 0x0000000212087824 */ /* 0x000fe200078e00ff */
[----:B------:R-:W-:Y:S01]  /*2240*/  USEL UR6, URZ, 0x1, !UP0 ;  /* 0x000000013f067887 */ /* 0x000fe2000c000000 */
[----:B------:R-:W-:Y:S01]  /*2250*/  IMAD R0, R0, -0x40, R7 ;  /* 0xffffffc000007824 */ /* 0x000fe200078e0207 */
[----:B------:R-:W-:Y:S01]  /*2260*/  USHF.R.U32.HI UR4, URZ, 0x2, UR5 ;  /* 0x000000023f047899 */ /* 0x000fe20008011605 */
[----:B----4-:R-:W-:Y:S01]  /*2270*/  IMAD R10, R5, -0x2, R6 ;  /* 0xfffffffe050a7824 */ /* 0x010fe200078e0206 */
[C---:B------:R-:W-:Y:S01]  /*2280*/  ISETP.GE.AND P0, PT, R11.reuse, R6, PT ;  /* 0x000000060b00720c */ /* 0x040fe20003f06270 */
[C---:B------:R-:W-:Y:S01]  /*2290*/  IMAD.SHL.U32 R5, R102.reuse, 0x100, RZ ;  /* 0x0000010066057824 */ /* 0x040fe200078e00ff */
[----:B------:R-:W-:Y:S01]  /*22a0*/  LOP3.LUT R8, R11, 0x6, R8, 0xf8, !PT ;  /* 0x000000060b087812 */ /* 0x000fe200078ef808 */
[----:B------:R-:W-:Y:S01]  /*22b0*/  IMAD R6, R15, UR8, RZ ;  /* 0x000000080f067c24 */ /* 0x000fe2000f8e02ff */
[----:B------:R-:W-:Y:S01]  /*22c0*/  ULOP3.LUT UR38, UR38, UR6, URZ, 0x3c, !UPT ;  /* 0x0000000626267292 */ /* 0x000fe2000f8e3c3f */
[----:B------:R-:W-:Y:S01]  /*22d0*/  IMAD.WIDE R102, R102, 0x100, RZ ;  /* 0x0000010066667825 */ /* 0x000fe200078e02ff */
[----:B------:R-:W-:Y:S01]  /*22e0*/  ISETP.GE.OR P0, PT, R5, UR7, P0 ;  /* 0x0000000705007c0c */ /* 0x000fe20008706670 */
[----:B------:R-:W-:Y:S01]  /*22f0*/  UIMAD UR39, UR4, -0x5, UR39 ;  /* 0xfffffffb042778a4 */ /* 0x000fe2000f8e0227 */
[----:B------:R-:W-:Y:S01]  /*2300*/  SHF.R.S32.HI R9, RZ, 0x1f, R8 ;  /* 0x0000001fff097819 */ /* 0x000fe20000011408 */
[----:B------:R-:W-:Y:S01]  /*2310*/  IMAD R13, R89, UR9, R6 ;  /* 0x00000009590d7c24 */ /* 0x000fe2000f8e0206 */
[----:B------:R-:W-:Y:S01]  /*2320*/  LOP3.LUT R113, R102, R3, R4, 0xfe, !PT ;  /* 0x0000000366717212 */ /* 0x000fe200078efe04 */
[----:B------:R-:W-:Y:S01]  /*2330*/  @UP1 ULOP3.LUT UR38, UR38, 0x1, UR4, 0x78, !UPT ;  /* 0x0000000126261892 */ /* 0x000fe2000f8e7804 */
[----:B------:R-:W-:Y:S01]  /*2340*/  IADD3 R3, -R5, UR7, R0 ;  /* 0x0000000705037c10 */ /* 0x000fe2000fffe100 */
[----:B------:R-:W-:-:S04]  /*2350*/  IMAD.WIDE.U32 R6, R89, UR8, R8 ;  /* 0x0000000859067c25 */ /* 0x000fc8000f8e0008 */
[----:B------:R-:W-:Y:S02]  /*2360*/  IMAD.IADD R7, R7, 0x1, R13 ;  /* 0x0000000107077824 */ /* 0x000fe400078e020d */
[----:B------:R-:W-:Y:S02]  /*2370*/  IMAD.IADD R4, R10, 0x1, -R11 ;  /* 0x000000010a047824 */ /* 0x000fe400078e0a0b */
[----:B------:R-:W-:Y:S01]  /*2380*/  IMAD.MOV.U32 R0, RZ, RZ, -0x1 ;  /* 0xffffffffff007424 */ /* 0x000fe200078e00ff */
[----:B------:R-:W-:Y:S06]  /*2390*/  @P0 BRA `(.L_x_34) ;  /* 0x0000004800380947 */ /* 0x000fec0003800000 */
[----:B------:R-:W0:Y:S01]  /*23a0*/  LDC.64 R10, c[0x0][0x5c8] ;  /* 0x00017200ff0a7b82 */ /* 0x000e220000000a00 */
[----:B-----5:R-:W-:Y:S01]  /*23b0*/  FSETP.NEU.AND P1, PT, R90, RZ, PT ;  /* 0x000000ff5a00720b */ /* 0x020fe20003f2d000 */
[----:B------:R-:W-:Y:S01]  /*23c0*/  BSSY B0, `(.L_x_34) ;  /* 0x000048b000007945 */ /* 0x000fe20003800000 */
[----:B------:R-:W-:-:S04]  /*23d0*/  ISETP.GT.AND P6, PT, R4, RZ, PT ;  /* 0x000000ff0400720c */ /* 0x000fc80003fc4270 */
[----:B------:R-:W-:Y:S01]  /*23e0*/  ISETP.GT.AND P0, PT, R3, RZ, P6 ;  /* 0x000000ff0300720c */ /* 0x000fe20003704270 */
[-C--:B0-----:R-:W-:Y:S02]  /*23f0*/  IMAD R12, R103, R10.reuse, RZ ;  /* 0x0000000a670c7224 */ /* 0x081fe400078e02ff */
[----:B------:R-:W-:-:S04]  /*2400*/  IMAD.WIDE.U32 R104, R113, R10, R6 ;  /* 0x0000000a71687225 */ /* 0x000fc800078e0006 */
[----:B------:R-:W-:-:S04]  /*2410*/  IMAD R5, R113, R11, R12 ;  /* 0x0000000b71057224 */ /* 0x000fc800078e020c */
[----:B------:R-:W-:Y:S01]  /*2420*/  IMAD.IADD R107, R105, 0x1, R5 ;  /* 0x00000001696b7824 */ /* 0x000fe200078e0205 */
[----:B------:R-:W-:Y:S06]  /*2430*/  @!P1 BRA `(.L_x_35) ;  /* 0x0000003000989947 */ /* 0x000fec0003800000 */
[----:B------:R-:W0:Y:S01]  /*2440*/  LDC.64 R94, c[0x0][0x5b8] ;  /* 0x00016e00ff5e7b82 */ /* 0x000e220000000a00 */
[----:B------:R-:W-:-:S07]  /*2450*/  ULDC.64 UR4, c[0x0][0x5c0] ;  /* 0x0001700000047ab9 */ /* 0x000fce0000000a00 */
[----:B------:R-:W1:Y:S08]  /*2460*/  LDC.64 R100, c[0x0][0x5b0] ;  /* 0x00016c00ff647b82 */ /* 0x000e700000000a00 */
[----:B------:R-:W3:Y:S01]  /*2470*/  LDC.64 R92, c[0x0][0x5a8] ;  /* 0x00016a00ff5c7b82 */ /* 0x000ee20000000a00 */
[-C--:B0-----:R-:W-:Y:S02]  /*2480*/  IMAD R6, R15, R94.reuse, RZ ;  /* 0x0000005e0f067224 */ /* 0x081fe400078e02ff */
[----:B------:R-:W-:-:S04]  /*2490*/  IMAD.WIDE.U32 R98, R89, R94, R8 ;  /* 0x0000005e59627225 */ /* 0x000fc800078e0008 */
[----:B------:R-:W-:Y:S02]  /*24a0*/  IMAD R111, R89, R95, R6 ;  /* 0x0000005f596f7224 */ /* 0x000fe400078e0206 */
[-C--:B-1----:R-:W-:Y:S02]  /*24b0*/  IMAD R6, R103, R100.reuse, RZ ;  /* 0x0000006467067224 */ /* 0x082fe400078e02ff */
[----:B------:R-:W-:Y:S02]  /*24c0*/  IMAD.IADD R97, R99, 0x1, R111 ;  /* 0x0000000163617824 */ /* 0x000fe400078e026f */
[----:B------:R-:W-:Y:S02]  /*24d0*/  IMAD.MOV.U32 R96, RZ, RZ, R98 ;  /* 0x000000ffff607224 */ /* 0x000fe400078e0062 */
[C---:B------:R-:W-:Y:S02]  /*24e0*/  IMAD R95, R113.reuse, R101, R6 ;  /* 0x00000065715f7224 */ /* 0x040fe400078e0206 */
[----:B------:R-:W-:-:S04]  /*24f0*/  IMAD.WIDE.U32 R6, R113, R100, R96 ;  /* 0x0000006471067225 */ /* 0x000fc800078e0060 */
[----:B------:R-:W-:Y:S01]  /*2500*/  IMAD.IADD R5, R7, 0x1, R95 ;  /* 0x0000000107057824 */ /* 0x000fe200078e025f */
[----:B---3--:R-:W-:-:S04]  /*2510*/  LEA R14, P1, R6, R92, 0x2 ;  /* 0x0000005c060e7211 */ /* 0x008fc800078210ff */
[----:B------:R-:W-:-:S05]  /*2520*/  LEA.HI.X R15, R6, R93, R5, 0x2, P1 ;  /* 0x0000005d060f7211 */ /* 0x000fca00008f1405 */
[----:B------:R-:W3:Y:S01]  /*2530*/  @P0 LDG.E.LTC128B R5, desc[UR36][R14.64] ;  /* 0x000000240e050981 */ /* 0x000ee2000c1e1920 */
[----:B------:R-:W-:Y:S01]  /*2540*/  LEA R12, P1, R104, UR4, 0x2 ;  /* 0x00000004680c7c11 */ /* 0x000fe2000f8210ff */
[----:B------:R-:W-:Y:S01]  /*2550*/  IMAD.WIDE.U32 R6, R113, R100, R8 ;  /* 0x0000006471067225 */ /* 0x000fe200078e0008 */
[----:B------:R-:W-:Y:S01]  /*2560*/  ISETP.GT.AND P4, PT, R4, 0x1, PT ;  /* 0x000000010400780c */ /* 0x000fe20003f84270 */
[----:B------:R-:W-:Y:S01]  /*2570*/  BSSY B1, `(.L_x_36) ;  /* 0x0000013000017945 */ /* 0x000fe20003800000 */
[----:B------:R-:W-:Y:S01]  /*2580*/  SHF.L.U64.HI R105, R100, 0x3, R101 ;  /* 0x0000000364697819 */ /* 0x000fe20000010265 */
[----:B------:R-:W-:Y:S02]  /*2590*/  IMAD.IADD R7, R95, 0x1, R7 ;  /* 0x000000015f077824 */ /* 0x000fe400078e0207 */
[----:B------:R-:W-:-:S04]  /*25a0*/  IMAD.WIDE.U32 R20, R89, R94, R6 ;  /* 0x0000005e59147225 */ /* 0x000fc800078e0006 */
[----:B------:R-:W-:Y:S01]  /*25b0*/  IMAD.IADD R7, R111, 0x1, R21 ;  /* 0x000000016f077824 */ /* 0x000fe200078e0215 */
[----:B------:R-:W-:-:S04]  /*25c0*/  LEA R6, P2, R20, R92, 0x2 ;  /* 0x0000005c14067211 */ /* 0x000fc800078410ff */
[----:B------:R-:W-:Y:S02]  /*25d0*/  LEA.HI.X R7, R20, R93, R7, 0x2, P2 ;  /* 0x0000005d14077211 */ /* 0x000fe400010f1407 */
[----:B---3--:R-:W-:-:S05]  /*25e0*/  LOP3.LUT R13, R5, 0xffffe000, RZ, 0xc0, !PT ;  /* 0xffffe000050d7812 */ /* 0x008fca00078ec0ff */
[----:B--2---:R-:W-:Y:S01]  /*25f0*/  FMUL R91, R13, R90 ;  /* 0x0000005a0d5b7220 */ /* 0x004fe20000400000 */
[----:B------:R-:W-:Y:S01]  /*2600*/  LEA.HI.X R13, R104, UR5, R107, 0x2, P1 ;  /* 0x00000005680d7c11 */ /* 0x000fe200088f146b */
[----:B------:R-:W-:Y:S01]  /*2610*/  IMAD.SHL.U32 R104, R100, 0x8, RZ ;  /* 0x0000000864687824 */ /* 0x000fe200078e00ff */
[----:B------:R-:W-:Y:S01]  /*2620*/  ISETP.GT.AND P1, PT, R3, RZ, P4 ;  /* 0x000000ff0300720c */ /* 0x000fe20002724270 */
[----:B------:R-:W-:Y:S01]  /*2630*/  FFMA R91, R56, R88, R91 ;  /* 0x00000058385b7223 */ /* 0x000fe2000000005b */
[----:B------:R-:W-:Y:S01]  /*2640*/  P2R R107, PR, RZ, 0x10 ;  /* 0x00000010ff6b7803 */ /* 0x000fe20000000000 */
[----:B------:R-:W-:-:S03]  /*2650*/  IMAD.WIDE.U32 R20, R113, R100, R104 ;  /* 0x0000006471147225 */ /* 0x000fc600078e0068 */
[----:B------:R-:W-:-:S05]  /*2660*/  F2FP.TF32.F32.PACK_B R91, R91 ;  /* 0x0000005bff5b723e */ /* 0x000fca00024050ff */
[----:B------:R0:W-:Y:S02]  /*2670*/  @P0 STG.E desc[UR36][R12.64], R91 ;  /* 0x0000005b0c000986 */ /* 0x0001e4000c101924 */
[----:B------:R-:W-:Y:S05]  /*2680*/  @!P1 BRA `(.L_x_37) ;  /* 0x0000000000049947 */ /* 0x000fea0003800000 */
[----:B------:R1:W5:Y:S02]  /*2690*/  LDG.E.LTC128B R5, desc[UR36][R6.64+0x4] ;  /* 0x0000042406057981 */ /* 0x000364000c1e1920 */
.L_x_37:
[----:B------:R-:W-:Y:S05]  /*26a0*/  BSYNC B1 ;  /* 0x0000000000017941 */ /* 0x000fea0003800000 */
.L_x_36:
[----:B-----5:R-:W-:Y:S01]  /*26b0*/  LOP3.LUT R15, R5, 0xffffe000, RZ, 0xc0, !PT ;  /* 0xffffe000050f7812 */ /* 0x020fe200078ec0ff */
[----:B------:R-:W-:Y:S01]  /*26c0*/  IMAD.IADD R95, R95, 0x1, R21 ;  /* 0x000000015f5f7824 */ /* 0x000fe200078e0215 */
[----:B------:R-:W-:Y:S01]  /*26d0*/  IADD3 R21, P2, R98, R20, RZ ;  /* 0x0000001462157210 */ /* 0x000fe20007f5e0ff */
[----:B0-----:R-:W-:Y:S01]  /*26e0*/  IMAD.MOV.U32 R91, RZ, RZ, R5 ;  /* 0x000000ffff5b7224 */ /* 0x001fe200078e0005 */
[----:B------:R-:W-:Y:S01]  /*26f0*/  ISETP.GT.AND P0, PT, R3, 0x8, P6 ;  /* 0x000000080300780c */ /* 0x000fe20003704270 */
[----:B------:R-:W-:Y:S02]  /*2700*/  FMUL R14, R15, R90 ;  /* 0x0000005a0f0e7220 */ /* 0x000fe40000400000 */
[----:B------:R-:W-:Y:S02]  /*2710*/  IMAD.X R56, R95, 0x1, R97, P2 ;  /* 0x000000015f387824 */ /* 0x000fe400010e0661 */
[----:B------:R-:W-:Y:S01]  /*2720*/  FFMA R115, R57, R88, R14 ;  /* 0x0000005839737223 */ /* 0x000fe2000000000e */
[----:B------:R-:W-:-:S04]  /*2730*/  LEA R14, P2, R21, R92, 0x2 ;  /* 0x0000005c150e7211 */ /* 0x000fc800078410ff */
[----:B------:R-:W-:Y:S02]  /*2740*/  F2FP.TF32.F32.PACK_B R115, R115 ;  /* 0x00000073ff73723e */ /* 0x000fe400024050ff */
[----:B------:R-:W-:-:S03]  /*2750*/  LEA.HI.X R15, R21, R93, R56, 0x2, P2 ;  /* 0x0000005d150f7211 */ /* 0x000fc600010f1438 */
[----:B------:R0:W-:Y:S04]  /*2760*/  @P1 STG.E desc[UR36][R12.64+0x4], R115 ;  /* 0x000004730c001986 */ /* 0x0001e8000c101924 */
[----:B------:R2:W3:Y:S01]  /*2770*/  @P0 LDG.E.LTC128B R91, desc[UR36][R14.64] ;  /* 0x000000240e5b0981 */ /* 0x0004e2000c1e1920 */
[----:B------:R-:W-:Y:S01]  /*2780*/  IADD3 R56, P1, R8, R20, RZ ;  /* 0x0000001408387210 */ /* 0x000fe20007f3e0ff */
[----:B------:R-:W-:Y:S01]  /*2790*/  BSSY B1, `(.L_x_38) ;  /* 0x0000012000017945 */ /* 0x000fe20003800000 */
[----:B------:R-:W-:-:S03]  /*27a0*/  SHF.L.U64.HI R109, R10, 0x5, R11 ;  /* 0x000000050a6d7819 */ /* 0x000fc6000001020b */
[----:B------:R-:W-:Y:S01]  /*27b0*/  IMAD.X R57, R9, 0x1, R95, P1 ;  /* 0x0000000109397824 */ /* 0x000fe200008e065f */
[----:B------:R-:W-:Y:S01]  /*27c0*/  ISETP.GT.AND P1, PT, R3, 0x8, P4 ;  /* 0x000000080300780c */ /* 0x000fe20002724270 */
[----:B------:R-:W-:Y:S02]  /*27d0*/  IMAD.SHL.U32 R95, R10, 0x20, RZ ;  /* 0x000000200a5f7824 */ /* 0x000fe400078e00ff */
[----:B------:R-:W-:-:S03]  /*27e0*/  IMAD.WIDE.U32 R56, R89, R94, R56 ;  /* 0x0000005e59387225 */ /* 0x000fc600078e0038 */
[----:B------:R-:W-:Y:S02]  /*27f0*/  IADD3 R20, P2, R95, R12, RZ ;  /* 0x0000000c5f147210 */ /* 0x000fe40007f5e0ff */
[----:B--2---:R-:W-:-:S03]  /*2800*/  LEA R14, P3, R56, R92, 0x2 ;  /* 0x0000005c380e7211 */ /* 0x004fc600078610ff */
[----:B------:R-:W-:Y:S01]  /*2810*/  IMAD.X R21, R109, 0x1, R13, P2 ;  /* 0x000000016d157824 */ /* 0x000fe200010e060d */
[----:B---3--:R-:W-:-:S05]  /*2820*/  LOP3.LUT R5, R91, 0xffffe000, RZ, 0xc0, !PT ;  /* 0xffffe0005b057812 */ /* 0x008fca00078ec0ff */
[----:B------:R-:W-:-:S04]  /*2830*/  FMUL R5, R5, R90 ;  /* 0x0000005a05057220 */ /* 0x000fc80000400000 */
[----:B------:R-:W-:Y:S01]  /*2840*/  FFMA R117, R58, R88, R5 ;  /* 0x000000583a757223 */ /* 0x000fe20000000005 */
[----:B------:R-:W-:-:S04]  /*2850*/  IMAD.IADD R5, R111, 0x1, R57 ;  /* 0x000000016f057824 */ /* 0x000fc800078e0239 */
[----:B------:R-:W-:Y:S02]  /*2860*/  F2FP.TF32.F32.PACK_B R117, R117 ;  /* 0x00000075ff75723e */ /* 0x000fe400024050ff */
[----:B------:R-:W-:-:S03]  /*2870*/  LEA.HI.X R15, R56, R93, R5, 0x2, P3 ;  /* 0x0000005d380f7211 */ /* 0x000fc600018f1405 */
[----:B------:R0:W-:Y:S01]  /*2880*/  @P0 STG.E desc[UR36][R20.64], R117 ;  /* 0x0000007514000986 */ /* 0x0001e2000c101924 */
[----:B------:R-:W-:Y:S05]  /*2890*/  @!P1 BRA `(.L_x_39) ;  /* 0x0000000000049947 */ /* 0x000fea0003800000 */
[----:B------:R2:W5:Y:S02]  /*28a0*/  LDG.E.LTC128B R91, desc[UR36][R14.64+0x4] ;  /* 0x000004240e5b7981 */ /* 0x000564000c1e1920 */
.L_x_39:
[----:B------:R-:W-:Y:S05]  /*28b0*/  BSYNC B1 ;  /* 0x0000000000017941 */ /* 0x000fea0003800000 */
.L_x_38:
[----:B-----5:R-:W-:Y:S01]  /*28c0*/  LOP3.LUT R5, R91, 0xffffe000, RZ, 0xc0, !PT ;  /* 0xffffe0005b057812 */ /* 0x020fe200078ec0ff */
[----:B------:R-:W-:Y:S01]  /*28d0*/  BSSY B1, `(.L_x_40) ;  /* 0x000000c000017945 */ /* 0x000fe20003800000 */
[----:B------:R-:W-:-:S03]  /*28e0*/  ISETP.GT.AND P4, PT, R4, 0x8, PT ;  /* 0x000000080400780c */ /* 0x000fc60003f84270 */
[----:B------:R-:W-:Y:S01]  /*28f0*/  FMUL R56, R5, R90 ;  /* 0x0000005a05387220 */ /* 0x000fe20000400000 */
[----:B------:R-:W-:Y:S01]  /*2900*/  ISETP.GT.AND P0, PT, R3, RZ, P4 ;  /* 0x000000ff0300720c */ /* 0x000fe20002704270 */
[----:B------:R-:W-:Y:S01]  /*2910*/  IMAD.SHL.U32 R5, R10, 0x200, RZ ;  /* 0x000002000a057824 */ /* 0x000fe200078e00ff */
[----:B------:R-:W-:Y:S01]  /*2920*/  P2R R108, PR, RZ, 0x10 ;  /* 0x00000010ff6c7803 */ /* 0x000fe20000000000 */
[----:B------:R-:W-:Y:S01]  /*2930*/  FFMA R59, R59, R88, R56 ;  /* 0x000000583b3b7223 */ /* 0x000fe20000000038 */
[----:B------:R-:W-:-:S04]  /*2940*/  IMAD.MOV.U32 R56, RZ, RZ, R91 ;  /* 0x000000ffff387224 */ /* 0x000fc800078e005b */
[----:B------:R-:W-:-:S05]  /*2950*/  F2FP.TF32.F32.PACK_B R59, R59 ;  /* 0x0000003bff3b723e */ /* 0x000fca00024050ff */
[----:B------:R3:W-:Y:S01]  /*2960*/  @P1 STG.E desc[UR36][R20.64+0x4], R59 ;  /* 0x0000043b14001986 */ /* 0x0007e2000c101924 */
[----:B------:R-:W-:Y:S05]  /*2970*/  @!P0 BRA `(.L_x_41) ;  /* 0x0000000000048947 */ /* 0x000fea0003800000 */
[----:B------:R4:W5:Y:S02]  /*2980*/  LDG.E.LTC128B R56, desc[UR36][R6.64+0x20] ;  /* 0x0000202406387981 */ /* 0x000964000c1e1920 */
.L_x_41:
[----:B------:R-:W-:Y:S05]  /*2990*/  BSYNC B1 ;  /* 0x0000000000017941 */ /* 0x000fea0003800000 */
.L_x_40:
[----:B-----5:R-:W-:Y:S01]  /*29a0*/  LOP3.LUT R57, R56, 0xffffe000, RZ, 0xc0, !PT ;  /* 0xffffe00038397812 */ /* 0x020fe200078ec0ff */
[----:B------:R-:W-:Y:S01]  /*29b0*/  BSSY B1, `(.L_x_42) ;  /* 0x000000d000017945 */ /* 0x000fe20003800000 */
[----:B------:R-:W-:Y:S02]  /*29c0*/  SHF.L.U64.HI R91, R10, 0x9, R11 ;  /* 0x000000090a5b7819 */ /* 0x000fe4000001020b */
[----:B------:R-:W-:Y:S01]  /*29d0*/  IADD3 R10, P1, P2, R5, R12, R95 ;  /* 0x0000000c050a7210 */ /* 0x000fe20007a3e05f */
[----:B------:R-:W-:Y:S01]  /*29e0*/  FMUL R57, R57, R90 ;  /* 0x0000005a39397220 */ /* 0x000fe20000400000 */
[----:B------:R-:W-:Y:S02]  /*29f0*/  ISETP.GT.AND P3, PT, R4, 0x9, PT ;  /* 0x000000090400780c */ /* 0x000fe40003f64270 */
[----:B------:R-:W-:Y:S01]  /*2a00*/  IADD3.X R11, R91, R13, R109, P1, P2 ;  /* 0x0000000d5b0b7210 */ /* 0x000fe20000fe446d */
[----:B------:R-:W-:Y:S01]  /*2a10*/  FFMA R57, R60, R88, R57 ;  /* 0x000000583c397223 */ /* 0x000fe20000000039 */
[----:B------:R-:W-:-:S02]  /*2a20*/  ISETP.GT.AND P1, PT, R3, RZ, P3 ;  /* 0x000000ff0300720c */ /* 0x000fc40001f24270 */
[----:B------:R-:W-:Y:S02]  /*2a30*/  P2R R109, PR, RZ, 0x8 ;  /* 0x00000008ff6d7803 */ /* 0x000fe40000000000 */
[----:B------:R-:W-:-:S05]  /*2a40*/  F2FP.TF32.F32.PACK_B R57, R57 ;  /* 0x00000039ff39723e */ /* 0x000fca00024050ff */
[----:B------:R0:W-:Y:S04]  /*2a50*/  @P0 STG.E desc[UR36][R12.64+0x20], R57 ;  /* 0x000020390c000986 */ /* 0x0001e8000c101924 */
[----:B------:R-:W-:Y:S05]  /*2a60*/  @!P1 BRA `(.L_x_43) ;  /* 0x0000000000049947 */ /* 0x000fea0003800000 */
[----:B------:R0:W5:Y:S02]  /*2a70*/  LDG.E.LTC128B R56, desc[UR36][R6.64+0x24] ;  /* 0x0000242406387981 */ /* 0x000164000c1e1920 */
.L_x_43:
[----:B------:R-:W-:Y:S05]  /*2a80*/  BSYNC B1 ;  /* 0x0000000000017941 */ /* 0x000fea0003800000 */
.L_x_42:
[----:B0----5:R-:W-:Y:S01]  /*2a90*/  LOP3.LUT R57, R56, 0xffffe000, RZ, 0xc0, !PT ;  /* 0xffffe00038397812 */ /* 0x021fe200078ec0ff */
[----:B------:R-:W-:Y:S01]  /*2aa0*/  BSSY B1, `(.L_x_44) ;  /* 0x0000008000017945 */ /* 0x000fe20003800000 */
[----:B------:R-:W-:-:S03]  /*2ab0*/  ISETP.GT.AND P0, PT, R3, 0x8, P4 ;  /* 0x000000080300780c */ /* 0x000fc60002704270 */
[----:B------:R-:W-:-:S04]  /*2ac0*/  FMUL R58, R57, R90 ;  /* 0x0000005a393a7220 */ /* 0x000fc80000400000 */
[----:B------:R-:W-:-:S05]  /*2ad0*/  FFMA R61, R61, R88, R58 ;  /* 0x000000583d3d7223 */ /* 0x000fca000000003a */
[----:B------:R-:W-:-:S05]  /*2ae0*/  F2FP.TF32.F32.PACK_B R61, R61 ;  /* 0x0000003dff3d723e */ /* 0x000fca00024050ff */
[----:B------:R0:W-:Y:S01]  /*2af0*/  @P1 STG.E desc[UR36][R12.64+0x24], R61 ;  /* 0x0000243d0c001986 */ /* 0x0001e2000c101924 */
[----:B------:R-:W-:Y:S05]  /*2b00*/  @!P0 BRA `(.L_x_45) ;  /* 0x0000000000048947 */ /* 0x000fea0003800000 */
[----:B------:R0:W5:Y:S02]  /*2b10*/  LDG.E.LTC128B R56, desc[UR36][R14.64+0x20] ;  /* 0x000020240e387981 */ /* 0x000164000c1e1920 */
.L_x_45:
[----:B------:R-:W-:Y:S05]  /*2b20*/  BSYNC B1 ;  /* 0x0000000000017941 */ /* 0x000fea0003800000 */
.L_x_44:
[----:B-----5:R-:W-:Y:S01]  /*2b30*/  LOP3.LUT R57, R56, 0xffffe000, RZ, 0xc0, !PT ;  /* 0xffffe00038397812 */ /* 0x020fe200078ec0ff */
        /* <DEDUP_REMOVED lines=8> */
.L_x_47:
[----:B------:R-:W-:Y:S05]  /*2bc0*/  BSYNC B1 ;  /* 0x0000000000017941 */ /* 0x000fea0003800000 */
.L_x_46:
[----:B0----5:R-:W-:Y:S01]  /*2bd0*/  LOP3.LUT R57, R56, 0xffffe000, RZ, 0xc0, !PT ;  /* 0xffffe00038397812 */ /* 0x021fe200078ec0ff */
[----:B------:R-:W-:Y:S01]  /*2be0*/  BSSY B1, `(.L_x_48) ;  /* 0x000000d000017945 */ /* 0x000fe20003800000 */
[----:B------:R-:W-:Y:S01]  /*2bf0*/  IADD3 R113, P0, R113, 0x80, RZ ;  /* 0x0000008071717810 */ /* 0x000fe20007f1e0ff */
[----:B------:R-:W-:Y:S01]  /*2c00*/  IMAD.MOV.U32 R62, RZ, RZ, R56 ;  /* 0x000000ffff3e7224 */ /* 0x000fe200078e0038 */
[----:B------:R-:W-:Y:S01]  /*2c10*/  ISETP.GT.AND P2, PT, R4, 0x10, PT ;  /* 0x000000100400780c */ /* 0x000fe20003f44270 */
[----:B------:R-:W-:Y:S02]  /*2c20*/  FMUL R58, R57, R90 ;  /* 0x0000005a393a7220 */ /* 0x000fe40000400000 */
[----:B------:R-:W-:Y:S01]  /*2c30*/  IMAD.X R103, RZ, RZ, R103, P0 ;  /* 0x000000ffff677224 */ /* 0x000fe200000e0667 */
[----:B------:R-:W-:Y:S01]  /*2c40*/  ISETP.GT.AND P0, PT, R3, RZ, P2 ;  /* 0x000000ff0300720c */ /* 0x000fe20001704270 */
[----:B------:R-:W-:Y:S01]  /*2c50*/  FFMA R63, R63, R88, R58 ;  /* 0x000000583f3f7223 */ /* 0x000fe2000000003a */
[----:B------:R-:W-:-:S04]  /*2c60*/  P2R R102, PR, RZ, 0x4 ;  /* 0x00000004ff667803 */ /* 0x000fc80000000000 */
[----:B------:R-:W-:-:S05]  /*2c70*/  F2FP.TF32.F32.PACK_B R63, R63 ;  /* 0x0000003fff3f723e */ /* 0x000fca00024050ff */
[----:B------:R0:W-:Y:S02]  /*2c80*/  @P1 STG.E desc[UR36][R20.64+0x24], R63 ;  /* 0x0000243f14001986 */ /* 0x0001e4000c101924 */
[----:B------:R-:W-:Y:S05]  /*2c90*/  @!P0 BRA `(.L_x_49) ;  /* 0x0000000000048947 */ /* 0x000fea0003800000 */
[----:B------:R0:W5:Y:S02]  /*2ca0*/  LDG.E.LTC128B R62, desc[UR36][R6.64+0x40] ;  /* 0x00004024063e7981 */ /* 0x000164000c1e1920 */
.L_x_49:
[----:B------:R-:W-:Y:S05]  /*2cb0*/  BSYNC B1 ;  /* 0x0000000000017941 */ /* 0x000fea0003800000 */
.L_x_48:
[----:B-----5:R-:W-:Y:S01]  /*2cc0*/  LOP3.LUT R57, R62, 0xffffe000, RZ, 0xc0, !PT ;  /* 0xffffe0003e397812 */ /* 0x020fe200078ec0ff */
[-C--:B------:R-:W-:Y:S01]  /*2cd0*/  IMAD R56, R103, R100.reuse, RZ ;  /* 0x0000006467387224 */ /* 0x080fe200078e02ff */
[----:B------:R-:W-:Y:S01]  /*2ce0*/  ISETP.GT.AND P1, PT, R4, 0x11, PT ;  /* 0x000000110400780c */ /* 0x000fe20003f24270 */
[----:B---3--:R-:W-:Y:S01]  /*2cf0*/  IMAD.WIDE.U32 R58, R113, R100, R8 ;  /* 0x00000064713a7225 */ /* 0x008fe200078e0008 */
[----:B------:R-:W-:Y:S03]  /*2d00*/  BSSY B1, `(.L_x_50) ;  /* 0x000001f000017945 */ /* 0x000fe60003800000 */
[----:B------:R-:W-:Y:S01]  /*2d10*/  FMUL R57, R57, R90 ;  /* 0x0000005a39397220 */ /* 0x000fe20000400000 */
[----:B0-----:R-:W-:-:S03]  /*2d20*/  IMAD R63, R113, R101, R56 ;  /* 0x00000065713f7224 */ /* 0x001fc600078e0238 */
[----:B------:R-:W-:Y:S01]  /*2d30*/  FFMA R95, R64, R88, R57 ;  /* 0x00000058405f7223 */ /* 0x000fe20000000039 */
[----:B------:R-:W-:-:S04]  /*2d40*/  IMAD.WIDE.U32 R56, R113, R100, R96 ;  /* 0x0000006471387225 */ /* 0x000fc800078e0060 */
[----:B------:R-:W-:Y:S01]  /*2d50*/  F2FP.TF32.F32.PACK_B R95, R95 ;  /* 0x0000005fff5f723e */ /* 0x000fe200024050ff */
[----:B------:R-:W-:Y:S02]  /*2d60*/  IMAD.IADD R59, R63, 0x1, R59 ;  /* 0x000000013f3b7824 */ /* 0x000fe400078e023b */
[----:B------:R-:W-:Y:S02]  /*2d70*/  IMAD.IADD R57, R57, 0x1, R63 ;  /* 0x0000000139397824 */ /* 0x000fe400078e023f */
[----:B------:R0:W-:Y:S01]  /*2d80*/  @P0 STG.E desc[UR36][R12.64+0x40], R95 ;  /* 0x0000405f0c000986 */ /* 0x0001e2000c101924 */
[----:B------:R-:W-:Y:S01]  /*2d90*/  IMAD.WIDE.U32 R60, R89, R94, R58 ;  /* 0x0000005e593c7225 */ /* 0x000fe200078e003a */
[----:B------:R-:W-:-:S03]  /*2da0*/  LEA R58, P0, R56, R92, 0x2 ;  /* 0x0000005c383a7211 */ /* 0x000fc600078010ff */
[----:B------:R-:W-:Y:S01]  /*2db0*/  IMAD.WIDE.U32 R100, R113, R100, R104 ;  /* 0x0000006471647225 */ /* 0x000fe200078e0068 */
[----:B------:R-:W-:Y:S02]  /*2dc0*/  LEA.HI.X R59, R56, R93, R57, 0x2, P0 ;  /* 0x0000005d383b7211 */ /* 0x000fe400000f1439 */
[----:B------:R-:W-:Y:S01]  /*2dd0*/  LEA R56, P0, R60, R92, 0x2 ;  /* 0x0000005c3c387211 */ /* 0x000fe200078010ff */
[----:B------:R-:W-:Y:S02]  /*2de0*/  IMAD.IADD R57, R111, 0x1, R61 ;  /* 0x000000016f397824 */ /* 0x000fe400078e023d */
[----:B------:R-:W-:-:S03]  /*2df0*/  IMAD.IADD R63, R63, 0x1, R101 ;  /* 0x000000013f3f7824 */ /* 0x000fc600078e0265 */
[----:B------:R-:W-:Y:S02]  /*2e00*/  LEA.HI.X R57, R60, R93, R57, 0x2, P0 ;  /* 0x0000005d3c397211 */ /* 0x000fe400000f1439 */
[----:B------:R-:W-:-:S05]  /*2e10*/  IADD3 R98, P0, R98, R100, RZ ;  /* 0x0000006462627210 */ /* 0x000fca0007f1e0ff */
[----:B------:R-:W-:Y:S01]  /*2e20*/  IMAD.X R96, R63, 0x1, R97, P0 ;  /* 0x000000013f607824 */ /* 0x000fe200000e0661 */
[----:B------:R-:W-:-:S05]  /*2e30*/  IADD3 R8, P0, R8, R100, RZ ;  /* 0x0000006408087210 */ /* 0x000fca0007f1e0ff */
[----:B------:R-:W-:Y:S01]  /*2e40*/  IMAD.X R9, R9, 0x1, R63, P0 ;  /* 0x0000000109097824 */ /* 0x000fe200000e063f */
[----:B------:R-:W-:Y:S01]  /*2e50*/  LEA R60, P0, R98, R92, 0x2 ;  /* 0x0000005c623c7211 */ /* 0x000fe200078010ff */
[----:B0-----:R-:W-:-:S03]  /*2e60*/  IMAD.WIDE.U32 R94, R89, R94, R8 ;  /* 0x0000005e595e7225 */ /* 0x001fc600078e0008 */
[-C--:B------:R-:W-:Y:S01]  /*2e70*/  LEA.HI.X R61, R98, R93.reuse, R96, 0x2, P0 ;  /* 0x0000005d623d7211 */ /* 0x080fe200000f1460 */
[----:B------:R-:W-:Y:S01]  /*2e80*/  IMAD.IADD R9, R111, 0x1, R95 ;  /* 0x000000016f097824 */ /* 0x000fe200078e025f */
[C---:B------:R-:W-:Y:S02]  /*2e90*/  LEA R8, P0, R94.reuse, R92, 0x2 ;  /* 0x0000005c5e087211 */ /* 0x040fe400078010ff */
[----:B------:R-:W-:Y:S02]  /*2ea0*/  P2R R92, PR, RZ, 0x2 ;  /* 0x00000002ff5c7803 */ /* 0x000fe40000000000 */
[----:B------:R-:W-:Y:S02]  /*2eb0*/  LEA.HI.X R9, R94, R93, R9, 0x2, P0 ;  /* 0x0000005d5e097211 */ /* 0x000fe400000f1409 */
[----:B------:R-:W-:-:S13]  /*2ec0*/  ISETP.GT.AND P0, PT, R3, RZ, P1 ;  /* 0x000000ff0300720c */ /* 0x000fda0000f04270 */
[----:B------:R-:W-:Y:S05]  /*2ed0*/  @!P0 BRA `(.L_x_51) ;  /* 0x0000000000048947 */ /* 0x000fea0003800000 */
[----:B------:R0:W5:Y:S02]  /*2ee0*/  LDG.E.LTC128B R62, desc[UR36][R6.64+0x44] ;  /* 0x00004424063e7981 */ /* 0x000164000c1e1920 */
.L_x_51:
[----:B------:R-:W-:Y:S05]  /*2ef0*/  BSYNC B1 ;  /* 0x0000000000017941 */ /* 0x000fea0003800000 */
.L_x_50:
[----:B-----5:R-:W-:Y:S01]  /*2f00*/  LOP3.LUT R63, R62, 0xffffe000, RZ, 0xc0, !PT ;  /* 0xffffe0003e3f7812 */ /* 0x020fe200078ec0ff */
[----:B------:R-:W-:Y:S04]  /*2f10*/  BSSY B1, `(.L_x_52) ;  /* 0x0000008000017945 */ /* 0x000fe80003800000 */
[----:B------:R-:W-:-:S04]  /*2f20*/  FMUL R64, R63, R90 ;  /* 0x0000005a3f407220 */ /* 0x000fc80000400000 */
[----:B------:R-:W-:-:S05]  /*2f30*/  FFMA R65, R65, R88, R64 ;  /* 0x0000005841417223 */ /* 0x000fca0000000040 */
[----:B------:R-:W-:-:S05]  /*2f40*/  F2FP.TF32.F32.PACK_B R65, R65 ;  /* 0x00000041ff41723e */ /* 0x000fca00024050ff */
[----:B------:R3:W-:Y:S01]  /*2f50*/  @P0 STG.E desc[UR36][R12.64+0x44], R65 ;  /* 0x000044410c000986 */ /* 0x0007e2000c101924 */
[----:B------:R-:W-:-:S13]  /*2f60*/  ISETP.GT.AND P0, PT, R3, 0x8, P2 ;  /* 0x000000080300780c */ /* 0x000fda0001704270 */
[----:B---3--:R-:W-:Y:S05]  /*2f70*/  @!P0 BRA `(.L_x_53) ;  /* 0x0000000000048947 */ /* 0x008fea0003800000 */
[----:B------:R3:W5:Y:S02]  /*2f80*/  LDG.E.LTC128B R62, desc[UR36][R14.64+0x40] ;  /* 0x000040240e3e7981 */ /* 0x000764000c1e1920 */
.L_x_53:
[----:B------:R-:W-:Y:S05]  /*2f90*/  BSYNC B1 ;  /* 0x0000000000017941 */ /* 0x000fea0003800000 */
.L_x_52:
[----:B-----5:R-:W-:Y:S01]  /*2fa0*/  LOP3.LUT R63, R62, 0xffffe000, RZ, 0xc0, !PT ;  /* 0xffffe0003e3f7812 */ /* 0x020fe200078ec0ff */
[----:B------:R-:W-:Y:S04]  /*2fb0*/  BSSY B1, `(.L_x_54) ;  /* 0x0000008000017945 */ /* 0x000fe80003800000 */
[----:B------:R-:W-:-:S04]  /*2fc0*/  FMUL R63, R63, R90 ;  /* 0x0000005a3f3f7220 */ /* 0x000fc80000400000 */
[----:B------:R-:W-:-:S05]  /*2fd0*/  FFMA R63, R66, R88, R63 ;  /* 0x00000058423f7223 */ /* 0x000fca000000003f */
[----:B------:R-:W-:-:S05]  /*2fe0*/  F2FP.TF32.F32.PACK_B R63, R63 ;  /* 0x0000003fff3f723e */ /* 0x000fca00024050ff */
[----:B------:R0:W-:Y:S01]  /*2ff0*/  @P0 STG.E desc[UR36][R20.64+0x40], R63 ;  /* 0x0000403f14000986 */ /* 0x0001e2000c101924 */
[----:B------:R-:W-:-:S13]  /*3000*/  ISETP.GT.AND P0, PT, R3, 0x8, P1 ;  /* 0x000000080300780c */ /* 0x000fda0000f04270 */
[----:B0-----:R-:W-:Y:S05]  /*3010*/  @!P0 BRA `(.L_x_55) ;  /* 0x0000000000048947 */ /* 0x001fea0003800000 */
[----:B------:R0:W5:Y:S02]  /*3020*/  LDG.E.LTC128B R62, desc[UR36][R14.64+0x44] ;  /* 0x000044240e3e7981 */ /* 0x000164000c1e1920 */
.L_x_55:
[----:B------:R-:W-:Y:S05]  /*3030*/  BSYNC B1 ;  /* 0x0000000000017941 */ /* 0x000fea0003800000 */
.L_x_54:
[----:B-----5:R-:W-:Y:S01]  /*3040*/  LOP3.LUT R63, R62, 0xffffe000, RZ, 0xc0, !PT ;  /* 0xffffe0003e3f7812 */ /* 0x020fe200078ec0ff */
[----:B------:R-:W-:Y:S01]  /*3050*/  BSSY B1, `(.L_x_56) ;  /* 0x000000a000017945 */ /* 0x000fe20003800000 */
[----:B------:R-:W-:-:S03]  /*3060*/  ISETP.GT.AND P2, PT, R4, 0x18, PT ;  /* 0x000000180400780c */ /* 0x000fc60003f44270 */
[----:B------:R-:W-:Y:S01]  /*3070*/  FMUL R64, R63, R90 ;  /* 0x0000005a3f407220 */ /* 0x000fe20000400000 */
[----:B------:R-:W-:-:S03]  /*3080*/  P2R R89, PR, RZ, 0x4 ;  /* 0x00000004ff597803 */ /* 0x000fc60000000000 */
[----:B------:R-:W-:-:S05]  /*3090*/  FFMA R67, R67, R88, R64 ;  /* 0x0000005843437223 */ /* 0x000fca0000000040 */
[----:B------:R-:W-:-:S05]  /*30a0*/  F2FP.TF32.F32.PACK_B R67, R67 ;  /* 0x00000043ff43723e */ /* 0x000fca00024050ff */
[----:B------:R0:W-:Y:S01]  /*30b0*/  @P0 STG.E desc[UR36][R20.64+0x44], R67 ;  /* 0x0000444314000986 */ /* 0x0001e2000c101924 */
[----:B------:R-:W-:-:S13]  /*30c0*/  ISETP.GT.AND P0, PT, R3, RZ, P2 ;  /* 0x000000ff0300720c */ /* 0x000fda0001704270 */
[----:B0-----:R-:W-:Y:S05]  /*30d0*/  @!P0 BRA `(.L_x_57) ;  /* 0x0000000000048947 */ /* 0x001fea0003800000 */
[----:B------:R0:W5:Y:S02]  /*30e0*/  LDG.E.LTC128B R62, desc[UR36][R6.64+0x60] ;  /* 0x00006024063e7981 */ /* 0x000164000c1e1920 */
.L_x_57:
[----:B------:R-:W-:Y:S05]  /*30f0*/  BSYNC B1 ;  /* 0x0000000000017941 */ /* 0x000fea0003800000 */
.L_x_56:
        /* <DEDUP_REMOVED lines=11> */
.L_x_59:
[----:B------:R-:W-:Y:S05]  /*31b0*/  BSYNC B1 ;  /* 0x0000000000017941 */ /* 0x000fea0003800000 */
.L_x_58:
        /* <DEDUP_REMOVED lines=9> */
.L_x_61:
[----:B------:R-:W-:Y:S05]  /*3250*/  BSYNC B1 ;  /* 0x0000000000017941 */ /* 0x000fea0003800000 */
.L_x_60:
        /* <DEDUP_REMOVED lines=9> */
.L_x_63:
[----:B------:R-:W-:Y:S05]  /*32f0*/  BSYNC B1 ;  /* 0x0000000000017941 */ /* 0x000fea0003800000 */
.L_x_62:
        /* <DEDUP_REMOVED lines=11> */
.L_x_65:
[----:B------:R-:W-:Y:S05]  /*33b0*/  BSYNC B1 ;  /* 0x0000000000017941 */ /* 0x000fea0003800000 */
.L_x_64:
        /* <DEDUP_REMOVED lines=11> */
.L_x_67:
[----:B------:R-:W-:Y:S05]  /*3470*/  BSYNC B1 ;  /* 0x0000000000017941 */ /* 0x000fea0003800000 */
.L_x_66:
        /* <DEDUP_REMOVED lines=9> */
.L_x_69:
[----:B------:R-:W-:Y:S05]  /*3510*/  BSYNC B1 ;  /* 0x0000000000017941 */ /* 0x000fea0003800000 */
.L_x_68:
        /* <DEDUP_REMOVED lines=9> */
.L_x_71:
[----:B------:R-:W-:Y:S05]  /*35b0*/  BSYNC B1 ;  /* 0x0000000000017941 */ /* 0x000fea0003800000 */
.L_x_70:
        /* <DEDUP_REMOVED lines=11> */
.L_x_73:
[----:B------:R-:W-:Y:S05]  /*3670*/  BSYNC B1 ;  /* 0x0000000000017941 */ /* 0x000fea0003800000 */
.L_x_72:
[----:B-----5:R-:W-:Y:S01]  /*3680*/  LOP3.LUT R63, R62, 0xffffe000, RZ, 0xc0, !PT ;  /* 0xffffe0003e3f7812 */ /* 0x020fe200078ec0ff */
[----:B------:R-:W-:Y:S01]  /*3690*/  BSSY B1, `(.L_x_74) ;  /* 0x000000a000017945 */ /* 0x000fe20003800000 */
[----:B------:R-:W-:-:S03]  /*36a0*/  ISETP.GT.AND P5, PT, R4, 0x29, PT ;  /* 0x000000290400780c */ /* 0x000fc60003fa4270 */
[----:B------:R-:W-:-:S04]  /*36b0*/  FMUL R63, R63, R90 ;  /* 0x0000005a3f3f7220 */ /* 0x000fc80000400000 */
[----:B------:R-:W-:-:S05]  /*36c0*/  FFMA R63, R76, R88, R63 ;  /* 0x000000584c3f7223 */ /* 0x000fca000000003f */
[----:B------:R-:W-:-:S05]  /*36d0*/  F2FP.TF32.F32.PACK_B R63, R63 ;  /* 0x0000003fff3f723e */ /* 0x000fca00024050ff */
[----:B------:R1:W-:Y:S01]  /*36e0*/  @P0 STG.E desc[UR36][R12.64+0xa0], R63 ;  /* 0x0000a03f0c000986 */ /* 0x0003e2000c101924 */
[----:B------:R-:W-:Y:S02]  /*36f0*/  ISETP.GT.AND P0, PT, R3, RZ, P5 ;  /* 0x000000ff0300720c */ /* 0x000fe40002f04270 */
[----:B-1----:R-:W-:-:S11]  /*3700*/  P2R R63, PR, RZ, 0x20 ;  /* 0x00000020ff3f7803 */ /* 0x002fd60000000000 */
[----:B------:R-:W-:Y:S05]  /*3710*/  @!P0 BRA `(.L_x_75) ;  /* 0x0000000000048947 */ /* 0x000fea0003800000 */
[----:B------:R1:W5:Y:S02]  /*3720*/  LDG.E.LTC128B R62, desc[UR36][R6.64+0xa4] ;  /* 0x0000a424063e7981 */ /* 0x000364000c1e1920 */
.L_x_75:
[----:B------:R-:W-:Y:S05]  /*3730*/  BSYNC B1 ;  /* 0x0000000000017941 */ /* 0x000fea0003800000 */
.L_x_74:
        /* <DEDUP_REMOVED lines=9> */
.L_x_77:
[----:B------:R-:W-:Y:S05]  /*37d0*/  BSYNC B1 ;  /* 0x0000000000017941 */ /* 0x000fea0003800000 */
.L_x_76:
        /* <DEDUP_REMOVED lines=9> */
.L_x_79:
[----:B------:R-:W-:Y:S05]  /*3870*/  BSYNC B1 ;  /* 0x0000000000017941 */ /* 0x000fea0003800000 */
.L_x_78:
[----:B-----5:R-:W-:Y:S01]  /*3880*/  LOP3.LUT R63, R62, 0xffffe000, RZ, 0xc0, !PT ;  /* 0xffffe0003e3f7812 */ /* 0x020fe200078ec0ff */
[----:B------:R-:W-:Y:S01]  /*3890*/  BSSY B1, `(.L_x_80) ;  /* 0x0000009000017945 */ /* 0x000fe20003800000 */
[----:B------:R-:W-:-:S03]  /*38a0*/  ISETP.GT.AND P3, PT, R4, 0x30, PT ;  /* 0x000000300400780c */ /* 0x000fc60003f64270 */
[----:B------:R-:W-:-:S04]  /*38b0*/  FMUL R64, R63, R90 ;  /* 0x0000005a3f407220 */ /* 0x000fc80000400000 */
[----:B------:R-:W-:-:S05]  /*38c0*/  FFMA R79, R79, R88, R64 ;  /* 0x000000584f4f7223 */ /* 0x000fca0000000040 */
[----:B------:R-:W-:-:S05]  /*38d0*/  F2FP.TF32.F32.PACK_B R79, R79 ;  /* 0x0000004fff4f723e */ /* 0x000fca00024050ff */
[----:B------:R0:W-:Y:S01]  /*38e0*/  @P0 STG.E desc[UR36][R20.64+0xa4], R79 ;  /* 0x0000a44f14000986 */ /* 0x0001e2000c101924 */
[----:B------:R-:W-:-:S13]  /*38f0*/  ISETP.GT.AND P0, PT, R3, RZ, P3 ;  /* 0x000000ff0300720c */ /* 0x000fda0001f04270 */
[----:B0-----:R-:W-:Y:S05]  /*3900*/  @!P0 BRA `(.L_x_81) ;  /* 0x0000000000048947 */ /* 0x001fea0003800000 */
[----:B------:R0:W5:Y:S02]  /*3910*/  LDG.E.LTC128B R62, desc[UR36][R6.64+0xc0] ;  /* 0x0000c024063e7981 */ /* 0x000164000c1e1920 */
.L_x_81:
[----:B------:R-:W-:Y:S05]  /*3920*/  BSYNC B1 ;  /* 0x0000000000017941 */ /* 0x000fea0003800000 */
.L_x_80:
        /* <DEDUP_REMOVED lines=10> */
.L_x_83:
[----:B------:R-:W-:Y:S05]  /*39d0*/  BSYNC B1 ;  /* 0x0000000000017941 */ /* 0x000fea0003800000 */
.L_x_82:
        /* <DEDUP_REMOVED lines=9> */
.L_x_85:
[----:B------:R-:W-:Y:S05]  /*3a70*/  BSYNC B1 ;  /* 0x0000000000017941 */ /* 0x000fea0003800000 */
.L_x_84:
        /* <DEDUP_REMOVED lines=9> */
.L_x_87:
[----:B------:R-:W-:Y:S05]  /*3b10*/  BSYNC B1 ;  /* 0x0000000000017941 */ /* 0x000fea0003800000 */
.L_x_86:
[----:B-----5:R-:W-:Y:S01]  /*3b20*/  LOP3.LUT R63, R62, 0xffffe000, RZ, 0xc0, !PT ;  /* 0xffffe0003e3f7812 */ /* 0x020fe200078ec0ff */
[----:B------:R-:W-:Y:S01]  /*3b30*/  BSSY B1, `(.L_x_88) ;  /* 0x000000a000017945 */ /* 0x000fe20003800000 */
[----:B------:R-:W-:Y:S01]  /*3b40*/  ISETP.GT.AND P1, PT, R4, 0x38, PT ;  /* 0x000000380400780c */ /* 0x000fe20003f24270 */
[----:B------:R-:W-:Y:S02]  /*3b50*/  IMAD.MOV.U32 R68, RZ, RZ, R62 ;  /* 0x000000ffff447224 */ /* 0x000fe400078e003e */
[----:B------:R-:W-:-:S04]  /*3b60*/  FMUL R64, R63, R90 ;  /* 0x0000005a3f407220 */ /* 0x000fc80000400000 */
[----:B------:R-:W-:-:S05]  /*3b70*/  FFMA R83, R83, R88, R64 ;  /* 0x0000005853537223 */ /* 0x000fca0000000040 */
[----:B------:R-:W-:-:S05]  /*3b80*/  F2FP.TF32.F32.PACK_B R83, R83 ;  /* 0x00000053ff53723e */ /* 0x000fca00024050ff */
[----:B------:R0:W-:Y:S01]  /*3b90*/  @P0 STG.E desc[UR36][R20.64+0xc4], R83 ;  /* 0x0000c45314000986 */ /* 0x0001e2000c101924 */
[----:B------:R-:W-:-:S13]  /*3ba0*/  ISETP.GT.AND P0, PT, R3, RZ, P1 ;  /* 0x000000ff0300720c */ /* 0x000fda0000f04270 */
[----:B0-----:R-:W-:Y:S05]  /*3bb0*/  @!P0 BRA `(.L_x_89) ;  /* 0x0000000000048947 */ /* 0x001fea0003800000 */
[----:B------:R0:W5:Y:S02]  /*3bc0*/  LDG.E.LTC128B R68, desc[UR36][R6.64+0xe0] ;  /* 0x0000e02406447981 */ /* 0x000164000c1e1920 */
.L_x_89:
[----:B------:R-:W-:Y:S05]  /*3bd0*/  BSYNC B1 ;  /* 0x0000000000017941 */ /* 0x000fea0003800000 */
.L_x_88:
[----:B-----5:R-:W-:Y:S01]  /*3be0*/  LOP3.LUT R63, R68, 0xffffe000, RZ, 0xc0, !PT ;  /* 0xffffe000443f7812 */ /* 0x020fe200078ec0ff */
[----:B------:R-:W-:Y:S04]  /*3bf0*/  BSSY B1, `(.L_x_90) ;  /* 0x000000f000017945 */ /* 0x000fe80003800000 */
[----:B------:R-:W-:-:S04]  /*3c00*/  FMUL R63, R63, R90 ;  /* 0x0000005a3f3f7220 */ /* 0x000fc80000400000 */
[----:B------:R-:W-:-:S05]  /*3c10*/  FFMA R73, R84, R88, R63 ;  /* 0x0000005854497223 */ /* 0x000fca000000003f */
[----:B------:R-:W-:-:S05]  /*3c20*/  F2FP.TF32.F32.PACK_B R73, R73 ;  /* 0x00000049ff49723e */ /* 0x000fca00024050ff */
[----:B------:R0:W-:Y:S01]  /*3c30*/  @P0 STG.E desc[UR36][R12.64+0xe0], R73 ;  /* 0x0000e0490c000986 */ /* 0x0001e2000c101924 */
[----:B------:R-:W-:-:S05]  /*3c40*/  IADD3 R64, P0, R5, R20, RZ ;  /* 0x0000001405407210 */ /* 0x000fca0007f1e0ff */
[----:B------:R-:W-:Y:S01]  /*3c50*/  IMAD.X R65, R91, 0x1, R21, P0 ;  /* 0x000000015b417824 */ /* 0x000fe200000e0615 */
[----:B------:R-:W-:-:S05]  /*3c60*/  IADD3 R66, P0, R5, R20, RZ ;  /* 0x0000001405427210 */ /* 0x000fca0007f1e0ff */
[----:B------:R-:W-:Y:S01]  /*3c70*/  IMAD.X R67, R91, 0x1, R21, P0 ;  /* 0x000000015b437824 */ /* 0x000fe200000e0615 */
[----:B------:R-:W-:-:S05]  /*3c80*/  IADD3 R62, P0, R5, R12, RZ ;  /* 0x0000000c053e7210 */ /* 0x000fca0007f1e0ff */
[----:B------:R-:W-:Y:S01]  /*3c90*/  IMAD.X R63, R91, 0x1, R13, P0 ;  /* 0x000000015b3f7824 */ /* 0x000fe200000e060d */
[----:B------:R-:W-:-:S04]  /*3ca0*/  ISETP.GT.AND P0, PT, R4, 0x39, PT ;  /* 0x000000390400780c */ /* 0x000fc80003f04270 */
[----:B------:R-:W-:-:S13]  /*3cb0*/  ISETP.GT.AND P4, PT, R3, RZ, P0 ;  /* 0x000000ff0300720c */ /* 0x000fda0000784270 */
[----:B0-----:R-:W-:Y:S05]  /*3cc0*/  @!P4 BRA `(.L_x_91) ;  /* 0x000000000004c947 */ /* 0x001fea0003800000 */
[----:B------:R0:W5:Y:S02]  /*3cd0*/  LDG.E.LTC128B R68, desc[UR36][R6.64+0xe4] ;  /* 0x0000e42406447981 */ /* 0x000164000c1e1920 */
.L_x_91:
[----:B------:R-:W-:Y:S05]  /*3ce0*/  BSYNC B1 ;  /* 0x0000000000017941 */ /* 0x000fea0003800000 */
.L_x_90:
        /* <DEDUP_REMOVED lines=9> */
.L_x_93:
[----:B------:R-:W-:Y:S05]  /*3d80*/  BSYNC B1 ;  /* 0x0000000000017941 */ /* 0x000fea0003800000 */
.L_x_92:
        /* <DEDUP_REMOVED lines=9> */
.L_x_95:
[----:B------:R-:W-:Y:S05]  /*3e20*/  BSYNC B1 ;  /* 0x0000000000017941 */ /* 0x000fea0003800000 */
.L_x_94:
[----:B-----5:R-:W-:-:S05]  /*3e30*/  LOP3.LUT R5, R68, 0xffffe000, RZ, 0xc0, !PT ;  /* 0xffffe00044057812 */ /* 0x020fca00078ec0ff */
[----:B------:R-:W-:-:S04]  /*3e40*/  FMUL R4, R5, R90 ;  /* 0x0000005a05047220 */ /* 0x000fc80000400000 */
[----:B------:R-:W-:-:S05]  /*3e50*/  FFMA R87, R87, R88, R4 ;  /* 0x0000005857577223 */ /* 0x000fca0000000004 */
[----:B------:R-:W-:-:S05]  /*3e60*/  F2FP.TF32.F32.PACK_B R87, R87 ;  /* 0x00000057ff57723e */ /* 0x000fca00024050ff */
[----:B------:R0:W-:Y:S01]  /*3e70*/  @P4 STG.E desc[UR36][R20.64+0xe4], R87 ;  /* 0x0000e45714004986 */ /* 0x0001e2000c101924 */
[----:B------:R-:W-:-:S13]  /*3e80*/  ISETP.GT.AND P4, PT, R3, 0x80, P6 ;  /* 0x000000800300780c */ /* 0x000fda0003784270 */
[----:B------:R-:W2:Y:S01]  /*3e90*/  @P4 LDG.E.LTC128B R68, desc[UR36][R58.64] ;  /* 0x000000243a444981 */ /* 0x000ea2000c1e1920 */
[----:B------:R-:W-:Y:S01]  /*3ea0*/  BSSY B1, `(.L_x_96) ;  /* 0x000000a000017945 */ /* 0x000fe20003800000 */
[----:B--2---:R-:W-:-:S05]  /*3eb0*/  LOP3.LUT R5, R68, 0xffffe000, RZ, 0xc0, !PT ;  /* 0xffffe00044057812 */ /* 0x004fca00078ec0ff */
[----:B------:R-:W-:-:S04]  /*3ec0*/  FMUL R5, R5, R90 ;  /* 0x0000005a05057220 */ /* 0x000fc80000400000 */
[----:B------:R-:W-:-:S05]  /*3ed0*/  FFMA R5, R24, R88, R5 ;  /* 0x0000005818057223 */ /* 0x000fca0000000005 */
[----:B------:R-:W-:-:S05]  /*3ee0*/  F2FP.TF32.F32.PACK_B R5, R5 ;  /* 0x00000005ff05723e */ /* 0x000fca00024050ff */
[----:B------:R0:W-:Y:S01]  /*3ef0*/  @P4 STG.E desc[UR36][R62.64], R5 ;  /* 0x000000053e004986 */ /* 0x0001e2000c101924 */
[----:B------:R-:W-:-:S04]  /*3f00*/  ISETP.NE.AND P4, PT, R107, RZ, PT ;  /* 0x000000ff6b00720c */ /* 0x000fc80003f85270 */
[----:B------:R-:W-:-:S13]  /*3f10*/  ISETP.GT.AND P4, PT, R3, 0x80, P4 ;  /* 0x000000800300780c */ /* 0x000fda0002784270 */
[----:B0-----:R-:W-:Y:S05]  /*3f20*/  @!P4 BRA `(.L_x_97) ;  /* 0x000000000004c947 */ /* 0x001fea0003800000 */
[----:B------:R0:W5:Y:S02]  /*3f30*/  LDG.E.LTC128B R68, desc[UR36][R56.64+0x4] ;  /* 0x0000042438447981 */ /* 0x000164000c1e1920 */
.L_x_97:
[----:B------:R-:W-:Y:S05]  /*3f40*/  BSYNC B1 ;  /* 0x0000000000017941 */ /* 0x000fea0003800000 */
.L_x_96:
[----:B-----5:R-:W-:Y:S01]  /*3f50*/  LOP3.LUT R5, R68, 0xffffe000, RZ, 0xc0, !PT ;  /* 0xffffe00044057812 */ /* 0x020fe200078ec0ff */
[----:B------:R-:W-:Y:S01]  /*3f60*/  BSSY B1, `(.L_x_98) ;  /* 0x000000a000017945 */ /* 0x000fe20003800000 */
[----:B------:R-:W-:-:S03]  /*3f70*/  ISETP.GT.AND P6, PT, R3, 0x88, P6 ;  /* 0x000000880300780c */ /* 0x000fc600037c4270 */
[----:B------:R-:W-:Y:S01]  /*3f80*/  FMUL R4, R5, R90 ;  /* 0x0000005a05047220 */ /* 0x000fe20000400000 */
[----:B------:R-:W-:-:S03]  /*3f90*/  @P4 IMAD.MOV.U32 R5, RZ, RZ, R63 ;  /* 0x000000ffff054224 */ /* 0x000fc600078e003f */
[----:B------:R-:W-:Y:S01]  /*3fa0*/  FFMA R25, R25, R88, R4 ;  /* 0x0000005819197223 */ /* 0x000fe20000000004 */
[----:B------:R-:W-:-:S04]  /*3fb0*/  @P4 IMAD.MOV.U32 R4, RZ, RZ, R62 ;  /* 0x000000ffff044224 */ /* 0x000fc800078e003e */
[----:B------:R-:W-:-:S05]  /*3fc0*/  F2FP.TF32.F32.PACK_B R25, R25 ;  /* 0x00000019ff19723e */ /* 0x000fca00024050ff */
[----:B------:R2:W-:Y:S01]  /*3fd0*/  @P4 STG.E desc[UR36][R4.64+0x4], R25 ;  /* 0x0000041904004986 */ /* 0x0005e2000c101924 */
[----:B------:R-:W-:Y:S05]  /*3fe0*/  @!P6 BRA `(.L_x_99) ;  /* 0x000000000004e947 */ /* 0x000fea0003800000 */
[----:B------:R0:W5:Y:S02]  /*3ff0*/  LDG.E.LTC128B R68, desc[UR36][R60.64] ;  /* 0x000000243c447981 */ /* 0x000164000c1e1920 */
.L_x_99:
[----:B------:R-:W-:Y:S05]  /*4000*/  BSYNC B1 ;  /* 0x0000000000017941 */ /* 0x000fea0003800000 */
.L_x_98:
[----:B--2--5:R-:W-:Y:S01]  /*4010*/  LOP3.LUT R5, R68, 0xffffe000, RZ, 0xc0, !PT ;  /* 0xffffe00044057812 */ /* 0x024fe200078ec0ff */
[----:B------:R-:W-:Y:S01]  /*4020*/  BSSY B1, `(.L_x_100) ;  /* 0x0000009000017945 */ /* 0x000fe20003800000 */
[----:B------:R-:W-:-:S03]  /*4030*/  ISETP.NE.AND P4, PT, R107, RZ, PT ;  /* 0x000000ff6b00720c */ /* 0x000fc60003f85270 */
[----:B------:R-:W-:Y:S01]  /*4040*/  FMUL R5, R5, R90 ;  /* 0x0000005a05057220 */ /* 0x000fe20000400000 */
[----:B------:R-:W-:-:S03]  /*4050*/  ISETP.GT.AND P4, PT, R3, 0x88, P4 ;  /* 0x000000880300780c */ /* 0x000fc60002784270 */
[----:B------:R-:W-:-:S05]  /*4060*/  FFMA R5, R26, R88, R5 ;  /* 0x000000581a057223 */ /* 0x000fca0000000005 */
[----:B------:R-:W-:-:S05]  /*4070*/  F2FP.TF32.F32.PACK_B R5, R5 ;  /* 0x00000005ff05723e */ /* 0x000fca00024050ff */
[----:B------:R2:W-:Y:S01]  /*4080*/  @P6 STG.E desc[UR36][R64.64], R5 ;  /* 0x0000000540006986 */ /* 0x0005e2000c101924 */
[----:B------:R-:W-:Y:S05]  /*4090*/  @!P4 BRA `(.L_x_101) ;  /* 0x000000000004c947 */ /* 0x000fea0003800000 */
[----:B------:R0:W5:Y:S02]  /*40a0*/  LDG.E.LTC128B R68, desc[UR36][R8.64+0x4] ;  /* 0x0000042408447981 */ /* 0x000164000c1e1920 */
.L_x_101:
[----:B------:R-:W-:Y:S05]  /*40b0*/  BSYNC B1 ;  /* 0x0000000000017941 */ /* 0x000fea0003800000 */
.L_x_100:
[----:B--2--5:R-:W-:Y:S01]  /*40c0*/  LOP3.LUT R5, R68, 0xffffe000, RZ, 0xc0, !PT ;  /* 0xffffe00044057812 */ /* 0x024fe200078ec0ff */
[----:B------:R-:W-:Y:S01]  /*40d0*/  BSSY B1, `(.L_x_102) ;  /* 0x0000009000017945 */ /* 0x000fe20003800000 */
[----:B------:R-:W-:-:S03]  /*40e0*/  ISETP.NE.AND P6, PT, R108, RZ, PT ;  /* 0x000000ff6c00720c */ /* 0x000fc60003fc5270 */
[----:B------:R-:W-:-:S04]  /*40f0*/  FMUL R4, R5, R90 ;  /* 0x0000005a05047220 */ /* 0x000fc80000400000 */
[----:B------:R-:W-:-:S05]  /*4100*/  FFMA R27, R27, R88, R4 ;  /* 0x000000581b1b7223 */ /* 0x000fca0000000004 */
[----:B------:R-:W-:-:S05]  /*4110*/  F2FP.TF32.F32.PACK_B R27, R27 ;  /* 0x0000001bff1b723e */ /* 0x000fca00024050ff */
[----:B------:R2:W-:Y:S01]  /*4120*/  @P4 STG.E desc[UR36][R66.64+0x4], R27 ;  /* 0x0000041b42004986 */ /* 0x0005e2000c101924 */
[----:B------:R-:W-:-:S13]  /*4130*/  ISETP.GT.AND P4, PT, R3, 0x80, P6 ;  /* 0x000000800300780c */ /* 0x000fda0003784270 */
[----:B--2---:R-:W-:Y:S05]  /*4140*/  @!P4 BRA `(.L_x_103) ;  /* 0x000000000004c947 */ /* 0x004fea0003800000 */
[----:B------:R2:W5:Y:S02]  /*4150*/  LDG.E.LTC128B R68, desc[UR36][R56.64+0x20] ;  /* 0x0000202438447981 */ /* 0x000564000c1e1920 */
.L_x_103:
[----:B------:R-:W-:Y:S05]  /*4160*/  BSYNC B1 ;  /* 0x0000000000017941 */ /* 0x000fea0003800000 */
.L_x_102:
[----:B-----5:R-:W-:Y:S01]  /*4170*/  LOP3.LUT R5, R68, 0xffffe000, RZ, 0xc0, !PT ;  /* 0xffffe00044057812 */ /* 0x020fe200078ec0ff */
[----:B------:R-:W-:Y:S01]  /*4180*/  @P4 IMAD.MOV.U32 R4, RZ, RZ, R62 ;  /* 0x000000ffff044224 */ /* 0x000fe200078e003e */
[----:B------:R-:W-:Y:S01]  /*4190*/  ISETP.NE.AND P6, PT, R109, RZ, PT ;  /* 0x000000ff6d00720c */ /* 0x000fe20003fc5270 */
[----:B------:R-:W-:Y:S02]  /*41a0*/  BSSY B1, `(.L_x_104) ;  /* 0x0000009000017945 */ /* 0x000fe40003800000 */
[----:B------:R-:W-:-:S04]  /*41b0*/  FMUL R5, R5, R90 ;  /* 0x0000005a05057220 */ /* 0x000fc80000400000 */
[----:B-1--4-:R-:W-:Y:S01]  /*41c0*/  FFMA R7, R28, R88, R5 ;  /* 0x000000581c077223 */ /* 0x012fe20000000005 */
[----:B------:R-:W-:-:S04]  /*41d0*/  @P4 IMAD.MOV.U32 R5, RZ, RZ, R63 ;  /* 0x000000ffff054224 */ /* 0x000fc800078e003f */
[----:B------:R-:W-:-:S05]  /*41e0*/  F2FP.TF32.F32.PACK_B R7, R7 ;  /* 0x00000007ff07723e */ /* 0x000fca00024050ff */
[----:B------:R1:W-:Y:S01]  /*41f0*/  @P4 STG.E desc[UR36][R4.64+0x20], R7 ;  /* 0x0000200704004986 */ /* 0x0003e2000c101924 */
[----:B------:R-:W-:-:S13]  /*4200*/  ISETP.GT.AND P4, PT, R3, 0x80, P6 ;  /* 0x000000800300780c */ /* 0x000fda0003784270 */
[----:B-1----:R-:W-:Y:S05]  /*4210*/  @!P4 BRA `(.L_x_105) ;  /* 0x000000000004c947 */ /* 0x002fea0003800000 */
[----:B------:R1:W5:Y:S02]  /*4220*/  LDG.E.LTC128B R68, desc[UR36][R56.64+0x24] ;  /* 0x0000242438447981 */ /* 0x000364000c1e1920 */
.L_x_105:
[----:B------:R-:W-:Y:S05]  /*4230*/  BSYNC B1 ;  /* 0x0000000000017941 */ /* 0x000fea0003800000 */
.L_x_104:
[----:B-----5:R-:W-:Y:S01]  /*4240*/  LOP3.LUT R5, R68, 0xffffe000, RZ, 0xc0, !PT ;  /* 0xffffe00044057812 */ /* 0x020fe200078ec0ff */
[----:B------:R-:W-:Y:S04]  /*4250*/  BSSY B1, `(.L_x_106) ;  /* 0x000000b000017945 */ /* 0x000fe80003800000 */
[----:B------:R-:W-:Y:S01]  /*4260*/  FMUL R4, R5, R90 ;  /* 0x0000005a05047220 */ /* 0x000fe20000400000 */
[----:B------:R-:W-:-:S03]  /*4270*/  @P4 IMAD.MOV.U32 R5, RZ, RZ, R63 ;  /* 0x000000ffff054224 */ /* 0x000fc600078e003f */
[----:B------:R-:W-:Y:S01]  /*4280*/  FFMA R29, R29, R88, R4 ;  /* 0x000000581d1d7223 */ /* 0x000fe20000000004 */
[----:B------:R-:W-:-:S04]  /*4290*/  @P4 IMAD.MOV.U32 R4, RZ, RZ, R62 ;  /* 0x000000ffff044224 */ /* 0x000fc800078e003e */
[----:B------:R-:W-:-:S05]  /*42a0*/  F2FP.TF32.F32.PACK_B R29, R29 ;  /* 0x0000001dff1d723e */ /* 0x000fca00024050ff */
[----:B------:R4:W-:Y:S01]  /*42b0*/  @P4 STG.E desc[UR36][R4.64+0x24], R29 ;  /* 0x0000241d04004986 */ /* 0x0009e2000c101924 */
[----:B------:R-:W-:-:S04]  /*42c0*/  ISETP.NE.AND P4, PT, R108, RZ, PT ;  /* 0x000000ff6c00720c */ /* 0x000fc80003f85270 */
[----:B------:R-:W-:-:S13]  /*42d0*/  ISETP.GT.AND P4, PT, R3, 0x88, P4 ;  /* 0x000000880300780c */ /* 0x000fda0002784270 */
[----:B----4-:R-:W-:Y:S05]  /*42e0*/  @!P4 BRA `(.L_x_107) ;  /* 0x000000000004c947 */ /* 0x010fea0003800000 */
[----:B------:R4:W5:Y:S02]  /*42f0*/  LDG.E.LTC128B R68, desc[UR36][R8.64+0x20] ;  /* 0x0000202408447981 */ /* 0x000964000c1e1920 */
.L_x_107:
[----:B------:R-:W-:Y:S05]  /*4300*/  BSYNC B1 ;  /* 0x0000000000017941 */ /* 0x000fea0003800000 */
.L_x_106:
        /* <DEDUP_REMOVED lines=9> */
.L_x_109:
[----:B------:R-:W-:Y:S05]  /*43a0*/  BSYNC B1 ;  /* 0x0000000000017941 */ /* 0x000fea0003800000 */
.L_x_108:
[----:B-----5:R-:W-:Y:S01]  /*43b0*/  LOP3.LUT R5, R68, 0xffffe000, RZ, 0xc0, !PT ;  /* 0xffffe00044057812 */ /* 0x020fe200078ec0ff */
[----:B------:R-:W-:Y:S01]  /*43c0*/  BSSY B1, `(.L_x_110) ;  /* 0x000000b000017945 */ /* 0x000fe20003800000 */
[----:B------:R-:W-:-:S03]  /*43d0*/  ISETP.NE.AND P6, PT, R102, RZ, PT ;  /* 0x000000ff6600720c */ /* 0x000fc60003fc5270 */
[----:B------:R-:W-:Y:S01]  /*43e0*/  FMUL R4, R5, R90 ;  /* 0x0000005a05047220 */ /* 0x000fe20000400000 */
[----:B------:R-:W-:-:S03]  /*43f0*/  @P4 IMAD.MOV.U32 R5, RZ, RZ, R11 ;  /* 0x000000ffff054224 */ /* 0x000fc600078e000b */
[----:B------:R-:W-:Y:S01]  /*4400*/  FFMA R31, R31, R88, R4 ;  /* 0x000000581f1f7223 */ /* 0x000fe20000000004 */
[----:B------:R-:W-:-:S04]  /*4410*/  @P4 IMAD.MOV.U32 R4, RZ, RZ, R10 ;  /* 0x000000ffff044224 */ /* 0x000fc800078e000a */
[----:B------:R-:W-:-:S05]  /*4420*/  F2FP.TF32.F32.PACK_B R31, R31 ;  /* 0x0000001fff1f723e */ /* 0x000fca00024050ff */
[----:B------:R0:W-:Y:S01]  /*4430*/  @P4 STG.E desc[UR36][R4.64+0x24], R31 ;  /* 0x0000241f04004986 */ /* 0x0001e2000c101924 */
[----:B------:R-:W-:-:S13]  /*4440*/  ISETP.GT.AND P4, PT, R3, 0x80, P6 ;  /* 0x000000800300780c */ /* 0x000fda0003784270 */
[----:B0-----:R-:W-:Y:S05]  /*4450*/  @!P4 BRA `(.L_x_111) ;  /* 0x000000000004c947 */ /* 0x001fea0003800000 */
[----:B------:R0:W5:Y:S02]  /*4460*/  LDG.E.LTC128B R68, desc[UR36][R56.64+0x40] ;  /* 0x0000402438447981 */ /* 0x000164000c1e1920 */
.L_x_111:
[----:B------:R-:W-:Y:S05]  /*4470*/  BSYNC B1 ;  /* 0x0000000000017941 */ /* 0x000fea0003800000 */
.L_x_110:
[----:B-----5:R-:W-:Y:S01]  /*4480*/  LOP3.LUT R5, R68, 0xffffe000, RZ, 0xc0, !PT ;  /* 0xffffe00044057812 */ /* 0x020fe200078ec0ff */
[----:B------:R-:W-:Y:S01]  /*4490*/  @P4 IMAD.MOV.U32 R4, RZ, RZ, R62 ;  /* 0x000000ffff044224 */ /* 0x000fe200078e003e */
[----:B------:R-:W-:Y:S01]  /*44a0*/  ISETP.NE.AND P6, PT, R92, RZ, PT ;  /* 0x000000ff5c00720c */ /* 0x000fe20003fc5270 */
[----:B------:R-:W-:Y:S02]  /*44b0*/  BSSY B1, `(.L_x_112) ;  /* 0x0000009000017945 */ /* 0x000fe40003800000 */
[----:B------:R-:W-:-:S04]  /*44c0*/  FMUL R5, R5, R90 ;  /* 0x0000005a05057220 */ /* 0x000fc80000400000 */
[----:B------:R-:W-:Y:S01]  /*44d0*/  FFMA R7, R32, R88, R5 ;  /* 0x0000005820077223 */ /* 0x000fe20000000005 */
[----:B------:R-:W-:-:S04]  /*44e0*/  @P4 IMAD.MOV.U32 R5, RZ, RZ, R63 ;  /* 0x000000ffff054224 */ /* 0x000fc800078e003f */
[----:B------:R-:W-:-:S05]  /*44f0*/  F2FP.TF32.F32.PACK_B R7, R7 ;  /* 0x00000007ff07723e */ /* 0x000fca00024050ff */
[----:B------:R0:W-:Y:S01]  /*4500*/  @P4 STG.E desc[UR36][R4.64+0x40], R7 ;  /* 0x0000400704004986 */ /* 0x0001e2000c101924 */
[----:B------:R-:W-:-:S13]  /*4510*/  ISETP.GT.AND P4, PT, R3, 0x80, P6 ;  /* 0x000000800300780c */ /* 0x000fda0003784270 */
[----:B0-----:R-:W-:Y:S05]  /*4520*/  @!P4 BRA `(.L_x_113) ;  /* 0x000000000004c947 */ /* 0x001fea0003800000 */
[----:B------:R0:W5:Y:S02]  /*4530*/  LDG.E.LTC128B R68, desc[UR36][R56.64+0x44] ;  /* 0x0000442438447981 */ /* 0x000164000c1e1920 */
.L_x_113:
[----:B------:R-:W-:Y:S05]  /*4540*/  BSYNC B1 ;  /* 0x0000000000017941 */ /* 0x000fea0003800000 */
.L_x_112:
        /* <DEDUP_REMOVED lines=10> */
[----:B0-----:R-:W-:Y:S05]  /*45f0*/  @!P4 BRA `(.L_x_115) ;  /* 0x000000000004c947 */ /* 0x001fea0003800000 */
[----:B------:R0:W5:Y:S02]  /*4600*/  LDG.E.LTC128B R68, desc[UR36][R8.64+0x40] ;  /* 0x0000402408447981 */ /* 0x000164000c1e1920 */
.L_x_115:
[----:B------:R-:W-:Y:S05]  /*4610*/  BSYNC B1 ;  /* 0x0000000000017941 */ /* 0x000fea0003800000 */
.L_x_114:
[----:B-----5:R-:W-:Y:S01]  /*4620*/  LOP3.LUT R5, R68, 0xffffe000, RZ, 0xc0, !PT ;  /* 0xffffe00044057812 */ /* 0x020fe200078ec0ff */
[----:B------:R-:W-:Y:S01]  /*4630*/  @P4 IMAD.MOV.U32 R4, RZ, RZ, R10 ;  /* 0x000000ffff044224 */ /* 0x000fe200078e000a */
[----:B------:R-:W-:Y:S03]  /*4640*/  BSSY B1, `(.L_x_116) ;  /* 0x0000009000017945 */ /* 0x000fe60003800000 */
        /* <DEDUP_REMOVED lines=8> */
.L_x_117:
[----:B------:R-:W-:Y:S05]  /*46d0*/  BSYNC B1 ;  /* 0x0000000000017941 */ /* 0x000fea0003800000 */
.L_x_116:
        /* <DEDUP_REMOVED lines=12> */
.L_x_119:
[----:B------:R-:W-:Y:S05]  /*47a0*/  BSYNC B1 ;  /* 0x0000000000017941 */ /* 0x000fea0003800000 */
.L_x_118:
        /* <DEDUP_REMOVED lines=12> */
.L_x_121:
[----:B------:R-:W-:Y:S05]  /*4870*/  BSYNC B1 ;  /* 0x0000000000017941 */ /* 0x000fea0003800000 */
.L_x_120:
        /* <DEDUP_REMOVED lines=12> */
.L_x_123:
[----:B------:R-:W-:Y:S05]  /*4940*/  BSYNC B1 ;  /* 0x0000000000017941 */ /* 0x000fea0003800000 */
.L_x_122:
        /* <DEDUP_REMOVED lines=11> */
.L_x_125:
[----:B------:R-:W-:Y:S05]  /*4a00*/  BSYNC B1 ;  /* 0x0000000000017941 */ /* 0x000fea0003800000 */
.L_x_124:
        /* <DEDUP_REMOVED lines=12> */
.L_x_127:
[----:B------:R-:W-:Y:S05]  /*4ad0*/  BSYNC B1 ;  /* 0x0000000000017941 */ /* 0x000fea0003800000 */
.L_x_126:
        /* <DEDUP_REMOVED lines=12> */
.L_x_129:
[----:B------:R-:W-:Y:S05]  /*4ba0*/  BSYNC B1 ;  /* 0x0000000000017941 */ /* 0x000fea0003800000 */
.L_x_128:
        /* <DEDUP_REMOVED lines=12> */
.L_x_131:
[----:B------:R-:W-:Y:S05]  /*4c70*/  BSYNC B1 ;  /* 0x0000000000017941 */ /* 0x000fea0003800000 */
.L_x_130:
        /* <DEDUP_REMOVED lines=11> */
.L_x_133:
[----:B------:R-:W-:Y:S05]  /*4d30*/  BSYNC B1 ;  /* 0x0000000000017941 */ /* 0x000fea0003800000 */
.L_x_132:
        /* <DEDUP_REMOVED lines=12> */
.L_x_135:
[----:B------:R-:W-:Y:S05]  /*4e00*/  BSYNC B1 ;  /* 0x0000000000017941 */ /* 0x000fea0003800000 */
.L_x_134:
        /* <DEDUP_REMOVED lines=11> */
.L_x_137:
[----:B------:R-:W-:Y:S05]  /*4ec0*/  BSYNC B1 ;  /* 0x0000000000017941 */ /* 0x000fea0003800000 */
.L_x_136:
        /* <DEDUP_REMOVED lines=11> */
.L_x_139:
[----:B------:R-:W-:Y:S05]  /*4f80*/  BSYNC B1 ;  /* 0x0000000000017941 */ /* 0x000fea0003800000 */
.L_x_138:
[----:B-----5:R-:W-:Y:S01]  /*4f90*/  LOP3.LUT R5, R68, 0xffffe000, RZ, 0xc0, !PT ;  /* 0xffffe00044057812 */ /* 0x020fe200078ec0ff */
[----:B------:R-:W-:Y:S01]  /*4fa0*/  @P4 IMAD.MOV.U32 R4, RZ, RZ, R10 ;  /* 0x000000ffff044224 */ /* 0x000fe200078e000a */
[----:B------:R-:W-:Y:S01]  /*4fb0*/  ISETP.GT.AND P5, PT, R3, 0x88, P5 ;  /* 0x000000880300780c */ /* 0x000fe20002fa4270 */
[----:B------:R-:W-:Y:S02]  /*4fc0*/  BSSY B1, `(.L_x_140) ;  /* 0x0000008000017945 */ /* 0x000fe40003800000 */
[----:B------:R-:W-:-:S04]  /*4fd0*/  FMUL R5, R5, R90 ;  /* 0x0000005a05057220 */ /* 0x000fc80000400000 */
[----:B------:R-:W-:Y:S01]  /*4fe0*/  FFMA R7, R46, R88, R5 ;  /* 0x000000582e077223 */ /* 0x000fe20000000005 */
[----:B------:R-:W-:-:S04]  /*4ff0*/  @P4 IMAD.MOV.U32 R5, RZ, RZ, R11 ;  /* 0x000000ffff054224 */ /* 0x000fc800078e000b */
[----:B------:R-:W-:-:S05]  /*5000*/  F2FP.TF32.F32.PACK_B R7, R7 ;  /* 0x00000007ff07723e */ /* 0x000fca00024050ff */
[----:B------:R0:W-:Y:S01]  /*5010*/  @P4 STG.E desc[UR36][R4.64+0xa0], R7 ;  /* 0x0000a00704004986 */ /* 0x0001e2000c101924 */
[----:B------:R-:W-:Y:S05]  /*5020*/  @!P5 BRA `(.L_x_141) ;  /* 0x000000000004d947 */ /* 0x000fea0003800000 */
[----:B------:R0:W5:Y:S02]  /*5030*/  LDG.E.LTC128B R68, desc[UR36][R8.64+0xa4] ;  /* 0x0000a42408447981 */ /* 0x000164000c1e1920 */
.L_x_141:
[----:B------:R-:W-:Y:S05]  /*5040*/  BSYNC B1 ;  /* 0x0000000000017941 */ /* 0x000fea0003800000 */
.L_x_140:
[----:B0----5:R-:W-:Y:S01]  /*5050*/  LOP3.LUT R5, R68, 0xffffe000, RZ, 0xc0, !PT ;  /* 0xffffe00044057812 */ /* 0x021fe200078ec0ff */
        /* <DEDUP_REMOVED lines=10> */
.L_x_143:
[----:B------:R-:W-:Y:S05]  /*5100*/  BSYNC B1 ;  /* 0x0000000000017941 */ /* 0x000fea0003800000 */
.L_x_142:
[----:B0----5:R-:W-:Y:S01]  /*5110*/  LOP3.LUT R5, R68, 0xffffe000, RZ, 0xc0, !PT ;  /* 0xffffe00044057812 */ /* 0x021fe200078ec0ff */
        /* <DEDUP_REMOVED lines=10> */
.L_x_145:
[----:B------:R-:W-:Y:S05]  /*51c0*/  BSYNC B1 ;  /* 0x0000000000017941 */ /* 0x000fea0003800000 */
.L_x_144:
        /* <DEDUP_REMOVED lines=11> */
.L_x_147:
[----:B------:R-:W-:Y:S05]  /*5280*/  BSYNC B1 ;  /* 0x0000000000017941 */ /* 0x000fea0003800000 */
.L_x_146:
        /* <DEDUP_REMOVED lines=11> */
.L_x_149:
[----:B------:R-:W-:Y:S05]  /*5340*/  BSYNC B1 ;  /* 0x0000000000017941 */ /* 0x000fea0003800000 */
.L_x_148:
        /* <DEDUP_REMOVED lines=11> */
.L_x_151:
[----:B------:R-:W-:Y:S05]  /*5400*/  BSYNC B1 ;  /* 0x0000000000017941 */ /* 0x000fea0003800000 */
.L_x_150:
        /* <DEDUP_REMOVED lines=11> */
.L_x_153:
[----:B------:R-:W-:Y:S05]  /*54c0*/  BSYNC B1 ;  /* 0x0000000000017941 */ /* 0x000fea0003800000 */
.L_x_152:
        /* <DEDUP_REMOVED lines=9> */
.L_x_155:
[----:B------:R-:W-:Y:S05]  /*5560*/  BSYNC B1 ;  /* 0x0000000000017941 */ /* 0x000fea0003800000 */
.L_x_154:
        /* <DEDUP_REMOVED lines=11> */
.L_x_157:
[----:B------:R-:W-:Y:S05]  /*5620*/  BSYNC B1 ;  /* 0x0000000000017941 */ /* 0x000fea0003800000 */
.L_x_156:
[----:B------:R-:W-:Y:S05]  /*5630*/  @!P0 BRA `(.L_x_158) ;  /* 0x00000014008c8947 */ /* 0x000fea0003800000 */
[----:B-----5:R-:W-:-:S05]  /*5640*/  LOP3.LUT R3, R68, 0xffffe000, RZ, 0xc0, !PT ;  /* 0xffffe00044037812 */ /* 0x020fca00078ec0ff */
[----:B0-----:R-:W-:-:S04]  /*5650*/  FMUL R4, R3, R90 ;  /* 0x0000005a03047220 */ /* 0x001fc80000400000 */
[----:B------:R-:W-:-:S05]  /*5660*/  FFMA R55, R55, R88, R4 ;  /* 0x0000005837377223 */ /* 0x000fca0000000004 */
[----:B------:R-:W-:-:S05]  /*5670*/  F2FP.TF32.F32.PACK_B R55, R55 ;  /* 0x00000037ff37723e */ /* 0x000fca00024050ff */
[----:B------:R0:W-:Y:S01]  /*5680*/  STG.E desc[UR36][R10.64+0xe4], R55 ;  /* 0x0000e4370a007986 */ /* 0x0001e2000c101924 */
[----:B------:R-:W-:Y:S05]  /*5690*/  BRA `(.L_x_158) ;  /* 0x0000001400747947 */ /* 0x000fea0003800000 */
.L_x_35:
[----:B------:R-:W-:Y:S01]  /*56a0*/  ULDC.64 UR4, c[0x0][0x5c0] ;  /* 0x0001700000047ab9 */ /* 0x000fe20000000a00 */
[-C--:B------:R-:W-:Y:S01]  /*56b0*/  FMUL R5, R56, R88.reuse ;  /* 0x0000005838057220 */ /* 0x080fe20000400000 */
[----:B------:R-:W-:Y:S01]  /*56c0*/  LEA R8, P1, R104, UR4, 0x2 ;  /* 0x0000000468087c11 */ /* 0x000fe2000f8210ff */
[-C--:B------:R-:W-:Y:S01]  /*56d0*/  FMUL R57, R57, R88.reuse ;  /* 0x0000005839397220 */ /* 0x080fe20000400000 */
[----:B------:R-:W-:Y:S01]  /*56e0*/  ISETP.GT.AND P4, PT, R4, 0x1, PT ;  /* 0x000000010400780c */ /* 0x000fe20003f84270 */
[----:B------:R-:W-:Y:S01]  /*56f0*/  IMAD.SHL.U32 R15, R10, 0x20, RZ ;  /* 0x000000200a0f7824 */ /* 0x000fe200078e00ff */
[----:B------:R-:W-:Y:S01]  /*5700*/  LEA.HI.X R9, R104, UR5, R107, 0x2, P1 ;  /* 0x0000000568097c11 */ /* 0x000fe200088f146b */
[----:B--2---:R-:W-:Y:S01]  /*5710*/  IMAD.SHL.U32 R91, R10, 0x200, RZ ;  /* 0x000002000a5b7824 */ /* 0x004fe200078e00ff */
[----:B------:R-:W-:Y:S01]  /*5720*/  F2FP.TF32.F32.PACK_B R5, R5 ;  /* 0x00000005ff05723e */ /* 0x000fe200024050ff */
[-C--:B------:R-:W-:Y:S01]  /*5730*/  FMUL R59, R59, R88.reuse ;  /* 0x000000583b3b7220 */ /* 0x080fe20000400000 */
[C---:B------:R-:W-:Y:S01]  /*5740*/  ISETP.GT.AND P1, PT, R3.reuse, RZ, P4 ;  /* 0x000000ff0300720c */ /* 0x040fe20002724270 */
[-C--:B------:R-:W-:Y:S01]  /*5750*/  FMUL R13, R58, R88.reuse ;  /* 0x000000583a0d7220 */ /* 0x080fe20000400000 */
[C-C-:B------:R-:W-:Y:S01]  /*5760*/  SHF.L.U64.HI R7, R10.reuse, 0x5, R11.reuse ;  /* 0x000000050a077819 */ /* 0x140fe2000001020b */
[----:B------:R0:W-:Y:S01]  /*5770*/  @P0 STG.E desc[UR36][R8.64], R5 ;  /* 0x0000000508000986 */ /* 0x0001e2000c101924 */
[----:B------:R-:W-:Y:S01]  /*5780*/  ISETP.GT.AND P0, PT, R3, 0x8, P4 ;  /* 0x000000080300780c */ /* 0x000fe20002704270 */
[-C--:B------:R-:W-:Y:S01]  /*5790*/  FMUL R61, R61, R88.reuse ;  /* 0x000000583d3d7220 */ /* 0x080fe20000400000 */
[----:B------:R-:W-:Y:S01]  /*57a0*/  SHF.L.U64.HI R89, R10, 0x9, R11 ;  /* 0x000000090a597819 */ /* 0x000fe2000001020b */
[----:B------:R-:W-:Y:S01]  /*57b0*/  FMUL R63, R63, R88 ;  /* 0x000000583f3f7220 */ /* 0x000fe20000400000 */
[----:B------:R-:W-:Y:S01]  /*57c0*/  IADD3 R10, P2, R15, R8, RZ ;  /* 0x000000080f0a7210 */ /* 0x000fe20007f5e0ff */
[-C--:B------:R-:W-:Y:S01]  /*57d0*/  FMUL R65, R65, R88.reuse ;  /* 0x0000005841417220 */ /* 0x080fe20000400000 */
[----:B------:R-:W-:Y:S01]  /*57e0*/  F2FP.TF32.F32.PACK_B R57, R57 ;  /* 0x00000039ff39723e */ /* 0x000fe200024050ff */
[----:B------:R-:W-:Y:S01]  /*57f0*/  FMUL R67, R67, R88 ;  /* 0x0000005843437220 */ /* 0x000fe20000400000 */
[----:B------:R-:W-:Y:S01]  /*5800*/  F2FP.TF32.F32.PACK_B R59, R59 ;  /* 0x0000003bff3b723e */ /* 0x000fe200024050ff */
[----:B------:R-:W-:Y:S01]  /*5810*/  IMAD.X R11, R7, 0x1, R9, P2 ;  /* 0x00000001070b7824 */ /* 0x000fe200010e0609 */
[----:B------:R-:W-:Y:S01]  /*5820*/  ISETP.GT.AND P5, PT, R4, 0x8, PT ;  /* 0x000000080400780c */ /* 0x000fe20003fa4270 */
[----:B------:R-:W-:Y:S01]  /*5830*/  @P1 STG.E desc[UR36][R8.64+0x4], R57 ;  /* 0x0000043908001986 */ /* 0x000fe2000c101924 */
[----:B------:R-:W-:Y:S01]  /*5840*/  IADD3 R6, P1, P2, R91, R8, R15 ;  /* 0x000000085b067210 */ /* 0x000fe20007a3e00f */
[-C--:B0-----:R-:W-:Y:S01]  /*5850*/  FMUL R5, R60, R88.reuse ;  /* 0x000000583c057220 */ /* 0x081fe20000400000 */
[C---:B------:R-:W-:Y:S01]  /*5860*/  ISETP.GT.AND P4, PT, R4.reuse, 0x9, PT ;  /* 0x000000090400780c */ /* 0x040fe20003f84270 */
[----:B------:R-:W-:Y:S01]  /*5870*/  @P0 STG.E desc[UR36][R10.64+0x4], R59 ;  /* 0x0000043b0a000986 */ /* 0x000fe2000c101924 */
[----:B------:R-:W-:Y:S01]  /*5880*/  ISETP.GT.AND P3, PT, R3, 0x8, P6 ;  /* 0x000000080300780c */ /* 0x000fe20003764270 */
[-C--:B------:R-:W-:Y:S01]  /*5890*/  FMUL R69, R69, R88.reuse ;  /* 0x0000005845457220 */ /* 0x080fe20000400000 */
[----:B------:R-:W-:Y:S01]  /*58a0*/  IADD3.X R7, R89, R9, R7, P1, P2 ;  /* 0x0000000959077210 */ /* 0x000fe20000fe4407 */
[-C--:B------:R-:W-:Y:S01]  /*58b0*/  FMUL R71, R71, R88.reuse ;  /* 0x0000005847477220 */ /* 0x080fe20000400000 */
[----:B------:R-:W-:Y:S01]  /*58c0*/  ISETP.GT.AND P1, PT, R3, RZ, P5 ;  /* 0x000000ff0300720c */ /* 0x000fe20002f24270 */
[-C--:B------:R-:W-:Y:S01]  /*58d0*/  FMUL R73, R73, R88.reuse ;  /* 0x0000005849497220 */ /* 0x080fe20000400000 */
[----:B------:R-:W-:Y:S01]  /*58e0*/  ISETP.GT.AND P0, PT, R3, RZ, P4 ;  /* 0x000000ff0300720c */ /* 0x000fe20002704270 */
[-C--:B------:R-:W-:Y:S01]  /*58f0*/  FMUL R75, R75, R88.reuse ;  /* 0x000000584b4b7220 */ /* 0x080fe20000400000 */
[----:B------:R-:W-:Y:S01]  /*5900*/  F2FP.TF32.F32.PACK_B R13, R13 ;  /* 0x0000000dff0d723e */ /* 0x000fe200024050ff */
[-C--:B------:R-:W-:Y:S01]  /*5910*/  FMUL R77, R77, R88.reuse ;  /* 0x000000584d4d7220 */ /* 0x080fe20000400000 */
[----:B------:R-:W-:Y:S01]  /*5920*/  F2FP.TF32.F32.PACK_B R5, R5 ;  /* 0x00000005ff05723e */ /* 0x000fe200024050ff */
[-C--:B------:R-:W-:Y:S01]  /*5930*/  FMUL R79, R79, R88.reuse ;  /* 0x000000584f4f7220 */ /* 0x080fe20000400000 */
[----:B------:R-:W-:Y:S01]  /*5940*/  F2FP.TF32.F32.PACK_B R61, R61 ;  /* 0x0000003dff3d723e */ /* 0x000fe200024050ff */
[----:B------:R0:W-:Y:S01]  /*5950*/  @P3 STG.E desc[UR36][R10.64], R13 ;  /* 0x0000000d0a003986 */ /* 0x0001e2000c101924 */
[----:B------:R-:W-:Y:S01]  /*5960*/  F2FP.TF32.F32.PACK_B R63, R63 ;  /* 0x0000003fff3f723e */ /* 0x000fe200024050ff */
[-C--:B------:R-:W-:Y:S01]  /*5970*/  FMUL R81, R81, R88.reuse ;  /* 0x0000005851517220 */ /* 0x080fe20000400000 */
[C---:B------:R-:W-:Y:S01]  /*5980*/  ISETP.GT.AND P3, PT, R4.reuse, 0x10, PT ;  /* 0x000000100400780c */ /* 0x040fe20003f64270 */
[----:B------:R1:W-:Y:S01]  /*5990*/  @P1 STG.E desc[UR36][R8.64+0x20], R5 ;  /* 0x0000200508001986 */ /* 0x0003e2000c101924 */
[----:B------:R-:W-:Y:S01]  /*59a0*/  ISETP.GT.AND P1, PT, R3, 0x8, P5 ;  /* 0x000000080300780c */ /* 0x000fe20002f24270 */
[-C--:B------:R-:W-:Y:S01]  /*59b0*/  FMUL R83, R83, R88.reuse ;  /* 0x0000005853537220 */ /* 0x080fe20000400000 */
[----:B------:R-:W-:Y:S01]  /*59c0*/  ISETP.GT.AND P2, PT, R4, 0x11, PT ;  /* 0x000000110400780c */ /* 0x000fe20003f44270 */
[----:B------:R-:W-:Y:S01]  /*59d0*/  @P0 STG.E desc[UR36][R8.64+0x24], R61 ;  /* 0x0000243d08000986 */ /* 0x000fe2000c101924 */
[----:B------:R-:W-:Y:S01]  /*59e0*/  ISETP.GT.AND P0, PT, R3, 0x8, P4 ;  /* 0x000000080300780c */ /* 0x000fe20002704270 */
[-C--:B------:R-:W-:Y:S01]  /*59f0*/  FMUL R85, R85, R88.reuse ;  /* 0x0000005855557220 */ /* 0x080fe20000400000 */
[----:B------:R-:W-:Y:S01]  /*5a00*/  F2FP.TF32.F32.PACK_B R65, R65 ;  /* 0x00000041ff41723e */ /* 0x000fe200024050ff */
[-C--:B0-----:R-:W-:Y:S01]  /*5a10*/  FMUL R13, R62, R88.reuse ;  /* 0x000000583e0d7220 */ /* 0x081fe20000400000 */
[----:B------:R-:W-:Y:S01]  /*5a20*/  F2FP.TF32.F32.PACK_B R67, R67 ;  /* 0x00000043ff43723e */ /* 0x000fe200024050ff */
[-C--:B------:R-:W-:Y:S01]  /*5a30*/  FMUL R87, R87, R88.reuse ;  /* 0x0000005857577220 */ /* 0x080fe20000400000 */
[----:B------:R-:W-:Y:S01]  /*5a40*/  F2FP.TF32.F32.PACK_B R69, R69 ;  /* 0x00000045ff45723e */ /* 0x000fe200024050ff */
[-C--:B-1----:R-:W-:Y:S01]  /*5a50*/  FMUL R5, R64, R88.reuse ;  /* 0x0000005840057220 */ /* 0x082fe20000400000 */
[----:B------:R-:W-:Y:S01]  /*5a60*/  F2FP.TF32.F32.PACK_B R13, R13 ;  /* 0x0000000dff0d723e */ /* 0x000fe200024050ff */
[-C--:B------:R-:W-:Y:S01]  /*5a70*/  FMUL R57, R24, R88.reuse ;  /* 0x0000005818397220 */ /* 0x080fe20000400000 */
[----:B------:R-:W-:Y:S01]  /*5a80*/  F2FP.TF32.F32.PACK_B R71, R71 ;  /* 0x00000047ff47723e */ /* 0x000fe200024050ff */
[-C--:B------:R-:W-:Y:S01]  /*5a90*/  FMUL R25, R25, R88.reuse ;  /* 0x0000005819197220 */ /* 0x080fe20000400000 */
[----:B------:R-:W-:Y:S01]  /*5aa0*/  F2FP.TF32.F32.PACK_B R5, R5 ;  /* 0x00000005ff05723e */ /* 0x000fe200024050ff */
[----:B------:R-:W-:Y:S01]  /*5ab0*/  @P0 STG.E desc[UR36][R10.64+0x24], R63 ;  /* 0x0000243f0a000986 */ /* 0x000fe2000c101924 */
[----:B------:R-:W-:Y:S01]  /*5ac0*/  ISETP.GT.AND P0, PT, R3, RZ, P3 ;  /* 0x000000ff0300720c */ /* 0x000fe20001f04270 */
[-C--:B------:R-:W-:Y:S01]  /*5ad0*/  FMUL R27, R27, R88.reuse ;  /* 0x000000581b1b7220 */ /* 0x080fe20000400000 */
[----:B------:R-:W-:Y:S01]  /*5ae0*/  F2FP.TF32.F32.PACK_B R73, R73 ;  /* 0x00000049ff49723e */ /* 0x000fe200024050ff */
[----:B------:R0:W-:Y:S01]  /*5af0*/  @P1 STG.E desc[UR36][R10.64+0x20], R13 ;  /* 0x0000200d0a001986 */ /* 0x0001e2000c101924 */
[C---:B------:R-:W-:Y:S01]  /*5b00*/  ISETP.GT.AND P1, PT, R4.reuse, 0x19, PT ;  /* 0x000000190400780c */ /* 0x040fe20003f24270 */
[-C--:B------:R-:W-:Y:S01]  /*5b10*/  FMUL R29, R29, R88.reuse ;  /* 0x000000581d1d7220 */ /* 0x080fe20000400000 */
[----:B------:R-:W-:Y:S01]  /*5b20*/  F2FP.TF32.F32.PACK_B R75, R75 ;  /* 0x0000004bff4b723e */ /* 0x000fe200024050ff */
[-C--:B------:R-:W-:Y:S01]  /*5b30*/  FMUL R31, R31, R88.reuse ;  /* 0x000000581f1f7220 */ /* 0x080fe20000400000 */
[C---:B------:R-:W-:Y:S01]  /*5b40*/  ISETP.GT.AND P5, PT, R4.reuse, 0x28, PT ;  /* 0x000000280400780c */ /* 0x040fe20003fa4270 */
[-C--:B------:R-:W-:Y:S01]  /*5b50*/  FMUL R33, R33, R88.reuse ;  /* 0x0000005821217220 */ /* 0x080fe20000400000 */
[----:B------:R-:W-:Y:S01]  /*5b60*/  ISETP.GT.AND P4, PT, R4, 0x29, PT ;  /* 0x000000290400780c */ /* 0x000fe20003f84270 */
[-C--:B------:R-:W-:Y:S01]  /*5b70*/  FMUL R35, R35, R88.reuse ;  /* 0x0000005823237220 */ /* 0x080fe20000400000 */
[----:B------:R-:W-:Y:S01]  /*5b80*/  F2FP.TF32.F32.PACK_B R77, R77 ;  /* 0x0000004dff4d723e */ /* 0x000fe200024050ff */
[----:B------:R1:W-:Y:S01]  /*5b90*/  @P0 STG.E desc[UR36][R8.64+0x40], R5 ;  /* 0x0000400508000986 */ /* 0x0003e2000c101924 */
[----:B------:R-:W-:Y:S01]  /*5ba0*/  ISETP.GT.AND P0, PT, R3, RZ, P2 ;  /* 0x000000ff0300720c */ /* 0x000fe20001704270 */
[-C--:B0-----:R-:W-:Y:S01]  /*5bb0*/  FMUL R13, R66, R88.reuse ;  /* 0x00000058420d7220 */ /* 0x081fe20000400000 */
[----:B------:R-:W-:Y:S01]  /*5bc0*/  F2FP.TF32.F32.PACK_B R79, R79 ;  /* 0x0000004fff4f723e */ /* 0x000fe200024050ff */
[-C--:B------:R-:W-:Y:S01]  /*5bd0*/  FMUL R37, R37, R88.reuse ;  /* 0x0000005825257220 */ /* 0x080fe20000400000 */
[----:B------:R-:W-:Y:S01]  /*5be0*/  F2FP.TF32.F32.PACK_B R81, R81 ;  /* 0x00000051ff51723e */ /* 0x000fe200024050ff */
[-C--:B------:R-:W-:Y:S01]  /*5bf0*/  FMUL R39, R39, R88.reuse ;  /* 0x0000005827277220 */ /* 0x080fe20000400000 */
[----:B------:R-:W-:Y:S01]  /*5c00*/  F2FP.TF32.F32.PACK_B R13, R13 ;  /* 0x0000000dff0d723e */ /* 0x000fe200024050ff */
[-C--:B------:R-:W-:Y:S01]  /*5c10*/  FMUL R41, R41, R88.reuse ;  /* 0x0000005829297220 */ /* 0x080fe20000400000 */
[----:B------:R-:W-:Y:S01]  /*5c20*/  F2FP.TF32.F32.PACK_B R83, R83 ;  /* 0x00000053ff53723e */ /* 0x000fe200024050ff */
[-C--:B------:R-:W-:Y:S01]  /*5c30*/  FMUL R43, R43, R88.reuse ;  /* 0x000000582b2b7220 */ /* 0x080fe20000400000 */
[----:B------:R-:W-:Y:S01]  /*5c40*/  P2R R58, PR, RZ, 0x20 ;  /* 0x00000020ff3a7803 */ /* 0x000fe20000000000 */
[-C--:B-1----:R-:W-:Y:S01]  /*5c50*/  FMUL R5, R68, R88.reuse ;  /* 0x0000005844057220 */ /* 0x082fe20000400000 */
[----:B------:R-:W-:Y:S01]  /*5c60*/  P2R R56, PR, RZ, 0x10 ;  /* 0x00000010ff387803 */ /* 0x000fe20000000000 */
[----:B------:R-:W-:Y:S01]  /*5c70*/  @P0 STG.E desc[UR36][R8.64+0x44], R65 ;  /* 0x0000444108000986 */ /* 0x000fe2000c101924 */
[----:B------:R-:W-:Y:S01]  /*5c80*/  ISETP.GT.AND P0, PT, R3, 0x8, P3 ;  /* 0x000000080300780c */ /* 0x000fe20001f04270 */
[-C--:B------:R-:W-:Y:S01]  /*5c90*/  FMUL R45, R45, R88.reuse ;  /* 0x000000582d2d7220 */ /* 0x080fe20000400000 */
[----:B------:R-:W-:Y:S01]  /*5ca0*/  F2FP.TF32.F32.PACK_B R5, R5 ;  /* 0x00000005ff05723e */ /* 0x000fe200024050ff */
[-C--:B------:R-:W-:Y:S01]  /*5cb0*/  FMUL R47, R47, R88.reuse ;  /* 0x000000582f2f7220 */ /* 0x080fe20000400000 */
[----:B------:R-:W-:Y:S01]  /*5cc0*/  ISETP.GT.AND P3, PT, R4, 0x30, PT ;  /* 0x000000300400780c */ /* 0x000fe20003f64270 */
[-C--:B------:R-:W-:Y:S01]  /*5cd0*/  FMUL R49, R49, R88.reuse ;  /* 0x0000005831317220 */ /* 0x080fe20000400000 */
[----:B------:R-:W-:Y:S01]  /*5ce0*/  F2FP.TF32.F32.PACK_B R85, R85 ;  /* 0x00000055ff55723e */ /* 0x000fe200024050ff */
[-C--:B------:R-:W-:Y:S01]  /*5cf0*/  FMUL R51, R51, R88.reuse ;  /* 0x0000005833337220 */ /* 0x080fe20000400000 */
[----:B------:R-:W-:Y:S01]  /*5d00*/  F2FP.TF32.F32.PACK_B R87, R87 ;  /* 0x00000057ff57723e */ /* 0x000fe200024050ff */
[-C--:B------:R-:W-:Y:S01]  /*5d10*/  FMUL R53, R53, R88.reuse ;  /* 0x0000005835357220 */ /* 0x080fe20000400000 */
[----:B------:R-:W-:Y:S01]  /*5d20*/  F2FP.TF32.F32.PACK_B R57, R57 ;  /* 0x00000039ff39723e */ /* 0x000fe200024050ff */
[----:B------:R-:W-:Y:S01]  /*5d30*/  FMUL R55, R55, R88 ;  /* 0x0000005837377220 */ /* 0x000fe20000400000 */
[----:B------:R-:W-:Y:S01]  /*5d40*/  F2FP.TF32.F32.PACK_B R25, R25 ;  /* 0x00000019ff19723e */ /* 0x000fe200024050ff */
[----:B------:R0:W-:Y:S01]  /*5d50*/  @P0 STG.E desc[UR36][R10.64+0x40], R13 ;  /* 0x0000400d0a000986 */ /* 0x0001e2000c101924 */
[----:B------:R-:W-:-:S02]  /*5d60*/  ISETP.GT.AND P0, PT, R3, 0x8, P2 ;  /* 0x000000080300780c */ /* 0x000fc40001704270 */
[----:B------:R-:W-:Y:S02]  /*5d70*/  ISETP.GT.AND P2, PT, R4, 0x18, PT ;  /* 0x000000180400780c */ /* 0x000fe40003f44270 */
[----:B------:R-:W-:Y:S02]  /*5d80*/  F2FP.TF32.F32.PACK_B R27, R27 ;  /* 0x0000001bff1b723e */ /* 0x000fe400024050ff */
[----:B------:R-:W-:Y:S02]  /*5d90*/  F2FP.TF32.F32.PACK_B R29, R29 ;  /* 0x0000001dff1d723e */ /* 0x000fe400024050ff */
[----:B------:R-:W-:Y:S02]  /*5da0*/  F2FP.TF32.F32.PACK_B R31, R31 ;  /* 0x0000001fff1f723e */ /* 0x000fe400024050ff */
[----:B------:R-:W-:Y:S01]  /*5db0*/  F2FP.TF32.F32.PACK_B R33, R33 ;  /* 0x00000021ff21723e */ /* 0x000fe200024050ff */
[----:B0-----:R-:W-:Y:S01]  /*5dc0*/  FMUL R13, R70, R88 ;  /* 0x00000058460d7220 */ /* 0x001fe20000400000 */
[----:B------:R-:W-:Y:S01]  /*5dd0*/  F2FP.TF32.F32.PACK_B R35, R35 ;  /* 0x00000023ff23723e */ /* 0x000fe200024050ff */
[----:B------:R-:W-:Y:S01]  /*5de0*/  @P0 STG.E desc[UR36][R10.64+0x44], R67 ;  /* 0x000044430a000986 */ /* 0x000fe2000c101924 */
[----:B------:R-:W-:-:S02]  /*5df0*/  ISETP.GT.AND P0, PT, R3, RZ, P2 ;  /* 0x000000ff0300720c */ /* 0x000fc40001704270 */
[----:B------:R-:W-:Y:S02]  /*5e00*/  F2FP.TF32.F32.PACK_B R13, R13 ;  /* 0x0000000dff0d723e */ /* 0x000fe400024050ff */
[----:B------:R-:W-:Y:S02]  /*5e10*/  F2FP.TF32.F32.PACK_B R37, R37 ;  /* 0x00000025ff25723e */ /* 0x000fe400024050ff */
[----:B------:R-:W-:Y:S02]  /*5e20*/  F2FP.TF32.F32.PACK_B R39, R39 ;  /* 0x00000027ff27723e */ /* 0x000fe400024050ff */
[----:B------:R-:W-:Y:S02]  /*5e30*/  F2FP.TF32.F32.PACK_B R41, R41 ;  /* 0x00000029ff29723e */ /* 0x000fe400024050ff */
[----:B------:R-:W-:Y:S02]  /*5e40*/  F2FP.TF32.F32.PACK_B R43, R43 ;  /* 0x0000002bff2b723e */ /* 0x000fe400024050ff */
[----:B------:R-:W-:Y:S01]  /*5e50*/  F2FP.TF32.F32.PACK_B R45, R45 ;  /* 0x0000002dff2d723e */ /* 0x000fe200024050ff */
[----:B------:R0:W-:Y:S01]  /*5e60*/  @P0 STG.E desc[UR36][R8.64+0x60], R5 ;  /* 0x0000600508000986 */ /* 0x0001e2000c101924 */
[----:B------:R-:W-:-:S02]  /*5e70*/  ISETP.GT.AND P0, PT, R3, RZ, P1 ;  /* 0x000000ff0300720c */ /* 0x000fc40000f04270 */
[----:B------:R-:W-:Y:S02]  /*5e80*/  F2FP.TF32.F32.PACK_B R47, R47 ;  /* 0x0000002fff2f723e */ /* 0x000fe400024050ff */
[----:B------:R-:W-:Y:S02]  /*5e90*/  F2FP.TF32.F32.PACK_B R49, R49 ;  /* 0x00000031ff31723e */ /* 0x000fe400024050ff */
[----:B------:R-:W-:Y:S02]  /*5ea0*/  F2FP.TF32.F32.PACK_B R51, R51 ;  /* 0x00000033ff33723e */ /* 0x000fe400024050ff */
[----:B------:R-:W-:Y:S02]  /*5eb0*/  F2FP.TF32.F32.PACK_B R53, R53 ;  /* 0x00000035ff35723e */ /* 0x000fe400024050ff */
[----:B------:R-:W-:Y:S01]  /*5ec0*/  F2FP.TF32.F32.PACK_B R55, R55 ;  /* 0x00000037ff37723e */ /* 0x000fe200024050ff */
[----:B0-----:R-:W-:Y:S02]  /*5ed0*/  FMUL R5, R72, R88 ;  /* 0x0000005848057220 */ /* 0x001fe40000400000 */
[----:B------:R-:W-:Y:S01]  /*5ee0*/  @P0 STG.E desc[UR36][R8.64+0x64], R69 ;  /* 0x0000644508000986 */ /* 0x000fe2000c101924 */
[----:B------:R-:W-:-:S02]  /*5ef0*/  ISETP.GT.AND P0, PT, R3, 0x8, P2 ;  /* 0x000000080300780c */ /* 0x000fc40001704270 */
[----:B------:R-:W-:Y:S02]  /*5f00*/  ISETP.GT.AND P2, PT, R4, 0x20, PT ;  /* 0x000000200400780c */ /* 0x000fe40003f44270 */
[----:B------:R-:W-:-:S09]  /*5f10*/  F2FP.TF32.F32.PACK_B R5, R5 ;  /* 0x00000005ff05723e */ /* 0x000fd200024050ff */
[----:B------:R0:W-:Y:S01]  /*5f20*/  @P0 STG.E desc[UR36][R10.64+0x60], R13 ;  /* 0x0000600d0a000986 */ /* 0x0001e2000c101924 */
[----:B------:R-:W-:Y:S02]  /*5f30*/  ISETP.GT.AND P0, PT, R3, 0x8, P1 ;  /* 0x000000080300780c */ /* 0x000fe40000f04270 */
[----:B------:R-:W-:Y:S01]  /*5f40*/  ISETP.GT.AND P1, PT, R4, 0x21, PT ;  /* 0x000000210400780c */ /* 0x000fe20003f24270 */
[----:B0-----:R-:W-:-:S10]  /*5f50*/  FMUL R13, R74, R88 ;  /* 0x000000584a0d7220 */ /* 0x001fd40000400000 */
[----:B------:R-:W-:Y:S01]  /*5f60*/  @P0 STG.E desc[UR36][R10.64+0x64], R71 ;  /* 0x000064470a000986 */ /* 0x000fe2000c101924 */
[----:B------:R-:W-:Y:S02]  /*5f70*/  ISETP.GT.AND P0, PT, R3, RZ, P2 ;  /* 0x000000ff0300720c */ /* 0x000fe40001704270 */
[----:B------:R-:W-:-:S11]  /*5f80*/  F2FP.TF32.F32.PACK_B R13, R13 ;  /* 0x0000000dff0d723e */ /* 0x000fd600024050ff */
[----:B------:R0:W-:Y:S01]  /*5f90*/  @P0 STG.E desc[UR36][R8.64+0x80], R5 ;  /* 0x0000800508000986 */ /* 0x0001e2000c101924 */
[----:B------:R-:W-:Y:S01]  /*5fa0*/  ISETP.GT.AND P0, PT, R3, RZ, P1 ;  /* 0x000000ff0300720c */ /* 0x000fe20000f04270 */
[----:B0-----:R-:W-:-:S12]  /*5fb0*/  FMUL R5, R76, R88 ;  /* 0x000000584c057220 */ /* 0x001fd80000400000 */
[----:B------:R-:W-:Y:S01]  /*5fc0*/  @P0 STG.E desc[UR36][R8.64+0x84], R73 ;  /* 0x0000844908000986 */ /* 0x000fe2000c101924 */
[----:B------:R-:W-:Y:S02]  /*5fd0*/  ISETP.GT.AND P0, PT, R3, 0x8, P2 ;  /* 0x000000080300780c */ /* 0x000fe40001704270 */
[----:B------:R-:W-:Y:S02]  /*5fe0*/  F2FP.TF32.F32.PACK_B R5, R5 ;  /* 0x00000005ff05723e */ /* 0x000fe400024050ff */
[----:B------:R-:W-:-:S09]  /*5ff0*/  ISETP.GT.AND P2, PT, R4, 0x38, PT ;  /* 0x000000380400780c */ /* 0x000fd20003f44270 */
[----:B------:R0:W-:Y:S01]  /*6000*/  @P0 STG.E desc[UR36][R10.64+0x80], R13 ;  /* 0x0000800d0a000986 */ /* 0x0001e2000c101924 */
[----:B------:R-:W-:Y:S01]  /*6010*/  ISETP.GT.AND P0, PT, R3, 0x8, P1 ;  /* 0x000000080300780c */ /* 0x000fe20000f04270 */
[----:B0-----:R-:W-:-:S12]  /*6020*/  FMUL R13, R78, R88 ;  /* 0x000000584e0d7220 */ /* 0x001fd80000400000 */
        /* <DEDUP_REMOVED lines=8> */
[----:B------:R-:W-:-:S11]  /*60b0*/  F2FP.TF32.F32.PACK_B R5, R5 ;  /* 0x00000005ff05723e */ /* 0x000fd600024050ff */
[----:B------:R0:W-:Y:S01]  /*60c0*/  @P0 STG.E desc[UR36][R10.64+0xa0], R13 ;  /* 0x0000a00d0a000986 */ /* 0x0001e2000c101924 */
[C---:B------:R-:W-:Y:S02]  /*60d0*/  ISETP.GT.AND P0, PT, R3.reuse, 0x8, P4 ;  /* 0x000000080300780c */ /* 0x040fe40002704270 */
[----:B------:R-:W-:Y:S01]  /*60e0*/  ISETP.GT.AND P4, PT, R3, 0x8, P2 ;  /* 0x000000080300780c */ /* 0x000fe20001784270 */
[----:B0-----:R-:W-:-:S10]  /*60f0*/  FMUL R13, R82, R88 ;  /* 0x00000058520d7220 */ /* 0x001fd40000400000 */
[----:B------:R-:W-:Y:S01]  /*6100*/  @P0 STG.E desc[UR36][R10.64+0xa4], R79 ;  /* 0x0000a44f0a000986 */ /* 0x000fe2000c101924 */
[----:B------:R-:W-:Y:S02]  /*6110*/  ISETP.GT.AND P0, PT, R3, RZ, P3 ;  /* 0x000000ff0300720c */ /* 0x000fe40001f04270 */
[----:B------:R-:W-:-:S11]  /*6120*/  F2FP.TF32.F32.PACK_B R13, R13 ;  /* 0x0000000dff0d723e */ /* 0x000fd600024050ff */
[----:B------:R0:W-:Y:S01]  /*6130*/  @P0 STG.E desc[UR36][R8.64+0xc0], R5 ;  /* 0x0000c00508000986 */ /* 0x0001e2000c101924 */
[----:B------:R-:W-:-:S04]  /*6140*/  ISETP.GT.AND P0, PT, R4, 0x31, PT ;  /* 0x000000310400780c */ /* 0x000fc80003f04270 */
[----:B------:R-:W-:Y:S01]  /*6150*/  ISETP.GT.AND P1, PT, R3, RZ, P0 ;  /* 0x000000ff0300720c */ /* 0x000fe20000724270 */
[----:B0-----:R-:W-:-:S05]  /*6160*/  FMUL R5, R84, R88 ;  /* 0x0000005854057220 */ /* 0x001fca0000400000 */
[----:B------:R-:W-:-:S07]  /*6170*/  F2FP.TF32.F32.PACK_B R5, R5 ;  /* 0x00000005ff05723e */ /* 0x000fce00024050ff */
[----:B------:R-:W-:Y:S01]  /*6180*/  @P1 STG.E desc[UR36][R8.64+0xc4], R81 ;  /* 0x0000c45108001986 */ /* 0x000fe2000c101924 */
[----:B------:R-:W-:-:S13]  /*6190*/  ISETP.GT.AND P1, PT, R3, 0x8, P3 ;  /* 0x000000080300780c */ /* 0x000fda0001f24270 */
[----:B------:R0:W-:Y:S01]  /*61a0*/  @P1 STG.E desc[UR36][R10.64+0xc0], R13 ;  /* 0x0000c00d0a001986 */ /* 0x0001e2000c101924 */
[----:B------:R-:W-:-:S13]  /*61b0*/  ISETP.GT.AND P1, PT, R3, 0x8, P0 ;  /* 0x000000080300780c */ /* 0x000fda0000724270 */
[----:B------:R-:W-:Y:S01]  /*61c0*/  @P1 STG.E desc[UR36][R10.64+0xc4], R83 ;  /* 0x0000c4530a001986 */ /* 0x000fe2000c101924 */
[----:B------:R-:W-:-:S05]  /*61d0*/  IADD3 R14, P1, R91, R10, RZ ;  /* 0x0000000a5b0e7210 */ /* 0x000fca0007f3e0ff */
[----:B------:R-:W-:Y:S01]  /*61e0*/  IMAD.X R15, R89, 0x1, R11, P1 ;  /* 0x00000001590f7824 */ /* 0x000fe200008e060b */
[----:B------:R-:W-:-:S13]  /*61f0*/  ISETP.GT.AND P1, PT, R3, RZ, P2 ;  /* 0x000000ff0300720c */ /* 0x000fda0001724270 */
[----:B------:R1:W-:Y:S01]  /*6200*/  @P1 STG.E desc[UR36][R8.64+0xe0], R5 ;  /* 0x0000e00508001986 */ /* 0x0003e2000c101924 */
[----:B------:R-:W-:-:S05]  /*6210*/  IADD3 R20, P1, R91, R10, RZ ;  /* 0x0000000a5b147210 */ /* 0x000fca0007f3e0ff */
[----:B------:R-:W-:Y:S01]  /*6220*/  IMAD.X R21, R89, 0x1, R11, P1 ;  /* 0x0000000159157824 */ /* 0x000fe200008e060b */
[----:B------:R-:W-:-:S05]  /*6230*/  IADD3 R12, P1, R91, R8, RZ ;  /* 0x000000085b0c7210 */ /* 0x000fca0007f3e0ff */
[----:B0-----:R-:W-:Y:S01]  /*6240*/  IMAD.X R13, R89, 0x1, R9, P1 ;  /* 0x00000001590d7824 */ /* 0x001fe200008e0609 */
[----:B------:R-:W-:Y:S01]  /*6250*/  ISETP.GT.AND P1, PT, R4, 0x39, PT ;  /* 0x000000390400780c */ /* 0x000fe20003f24270 */
[----:B-1----:R-:W-:-:S03]  /*6260*/  FMUL R5, R86, R88 ;  /* 0x0000005856057220 */ /* 0x002fc60000400000 */
[----:B------:R-:W-:Y:S02]  /*6270*/  ISETP.GT.AND P5, PT, R3, RZ, P1 ;  /* 0x000000ff0300720c */ /* 0x000fe40000fa4270 */
[----:B------:R-:W-:-:S11]  /*6280*/  F2FP.TF32.F32.PACK_B R5, R5 ;  /* 0x00000005ff05723e */ /* 0x000fd600024050ff */
[----:B------:R-:W-:Y:S01]  /*6290*/  @P5 STG.E desc[UR36][R8.64+0xe4], R85 ;  /* 0x0000e45508005986 */ /* 0x000fe2000c101924 */
[----:B------:R-:W-:-:S03]  /*62a0*/  ISETP.GT.AND P5, PT, R4, 0x1, PT ;  /* 0x000000010400780c */ /* 0x000fc60003fa4270 */
[----:B------:R0:W-:Y:S01]  /*62b0*/  @P4 STG.E desc[UR36][R10.64+0xe0], R5 ;  /* 0x0000e0050a004986 */ /* 0x0001e2000c101924 */
[C---:B------:R-:W-:Y:S02]  /*62c0*/  ISETP.GT.AND P4, PT, R3.reuse, 0x8, P1 ;  /* 0x000000080300780c */ /* 0x040fe40000f84270 */
[----:B------:R-:W-:Y:S01]  /*62d0*/  ISETP.GT.AND P5, PT, R3, 0x80, P5 ;  /* 0x000000800300780c */ /* 0x000fe20002fa4270 */
[----:B0-----:R-:W-:-:S10]  /*62e0*/  FMUL R5, R26, R88 ;  /* 0x000000581a057220 */ /* 0x001fd40000400000 */
[----:B------:R0:W-:Y:S01]  /*62f0*/  @P4 STG.E desc[UR36][R10.64+0xe4], R87 ;  /* 0x0000e4570a004986 */ /* 0x0001e2000c101924 */
[C---:B------:R-:W-:Y:S01]  /*6300*/  ISETP.GT.AND P4, PT, R3.reuse, 0x80, P6 ;  /* 0x000000800300780c */ /* 0x040fe20003784270 */
[----:B------:R-:W-:Y:S01]  /*6310*/  @P5 IMAD.MOV.U32 R8, RZ, RZ, R12 ;  /* 0x000000ffff085224 */ /* 0x000fe200078e000c */
[----:B------:R-:W-:Y:S01]  /*6320*/  ISETP.GT.AND P6, PT, R3, 0x88, P6 ;  /* 0x000000880300780c */ /* 0x000fe200037c4270 */
[----:B------:R-:W-:Y:S01]  /*6330*/  @P5 IMAD.MOV.U32 R9, RZ, RZ, R13 ;  /* 0x000000ffff095224 */ /* 0x000fe200078e000d */
[----:B------:R-:W-:Y:S01]  /*6340*/  F2FP.TF32.F32.PACK_B R5, R5 ;  /* 0x00000005ff05723e */ /* 0x000fe200024050ff */
[----:B0-----:R-:W-:-:S08]  /*6350*/  FMUL R11, R28, R88 ;  /* 0x000000581c0b7220 */ /* 0x001fd00000400000 */
[----:B------:R-:W-:Y:S01]  /*6360*/  @P4 STG.E desc[UR36][R12.64], R57 ;  /* 0x000000390c004986 */ /* 0x000fe2000c101924 */
[----:B------:R-:W-:Y:S02]  /*6370*/  ISETP.NE.AND P4, PT, R56, RZ, PT ;  /* 0x000000ff3800720c */ /* 0x000fe40003f85270 */
[----:B------:R-:W-:Y:S01]  /*6380*/  F2FP.TF32.F32.PACK_B R11, R11 ;  /* 0x0000000bff0b723e */ /* 0x000fe200024050ff */
[----:B------:R-:W-:Y:S01]  /*6390*/  @P5 STG.E desc[UR36][R8.64+0x4], R25 ;  /* 0x0000041908005986 */ /* 0x000fe2000c101924 */
[----:B------:R-:W-:-:S03]  /*63a0*/  ISETP.NE.AND P5, PT, R58, RZ, PT ;  /* 0x000000ff3a00720c */ /* 0x000fc60003fa5270 */
[----:B------:R0:W-:Y:S01]  /*63b0*/  @P6 STG.E desc[UR36][R14.64], R5 ;  /* 0x000000050e006986 */ /* 0x0001e2000c101924 */
[----:B------:R-:W-:-:S04]  /*63c0*/  ISETP.GT.AND P6, PT, R4, 0x1, PT ;  /* 0x000000010400780c */ /* 0x000fc80003fc4270 */
[----:B------:R-:W-:Y:S01]  /*63d0*/  ISETP.GT.AND P6, PT, R3, 0x88, P6 ;  /* 0x000000880300780c */ /* 0x000fe200037c4270 */
[-C--:B0-----:R-:W-:Y:S01]  /*63e0*/  FMUL R5, R30, R88.reuse ;  /* 0x000000581e057220 */ /* 0x081fe20000400000 */
[----:B------:R-:W-:-:S04]  /*63f0*/  FMUL R15, R50, R88 ;  /* 0x00000058320f7220 */ /* 0x000fc80000400000 */
[----:B------:R-:W-:-:S07]  /*6400*/  F2FP.TF32.F32.PACK_B R5, R5 ;  /* 0x00000005ff05723e */ /* 0x000fce00024050ff */
[----:B------:R0:W-:Y:S01]  /*6410*/  @P6 STG.E desc[UR36][R20.64+0x4], R27 ;  /* 0x0000041b14006986 */ /* 0x0001e2000c101924 */
[----:B------:R-:W-:Y:S02]  /*6420*/  ISETP.GT.AND P6, PT, R4, 0x8, PT ;  /* 0x000000080400780c */ /* 0x000fe40003fc4270 */
[----:B------:R-:W-:Y:S02]  /*6430*/  F2FP.TF32.F32.PACK_B R15, R15 ;  /* 0x0000000fff0f723e */ /* 0x000fe400024050ff */
[----:B------:R-:W-:Y:S01]  /*6440*/  ISETP.GT.AND P6, PT, R3, 0x80, P6 ;  /* 0x000000800300780c */ /* 0x000fe200037c4270 */
[----:B0-----:R-:W-:-:S05]  /*6450*/  FMUL R21, R52, R88 ;  /* 0x0000005834157220 */ /* 0x001fca0000400000 */
[----:B------:R-:W-:-:S07]  /*6460*/  F2FP.TF32.F32.PACK_B R21, R21 ;  /* 0x00000015ff15723e */ /* 0x000fce00024050ff */
[----:B------:R-:W-:Y:S02]  /*6470*/  @P6 IMAD.MOV.U32 R8, RZ, RZ, R12 ;  /* 0x000000ffff086224 */ /* 0x000fe400078e000c */
[----:B------:R-:W-:-:S05]  /*6480*/  @P6 IMAD.MOV.U32 R9, RZ, RZ, R13 ;  /* 0x000000ffff096224 */ /* 0x000fca00078e000d */
[----:B------:R0:W-:Y:S01]  /*6490*/  @P6 STG.E desc[UR36][R8.64+0x20], R11 ;  /* 0x0000200b08006986 */ /* 0x0001e2000c101924 */
[----:B------:R-:W-:-:S04]  /*64a0*/  ISETP.GT.AND P6, PT, R4, 0x9, PT ;  /* 0x000000090400780c */ /* 0x000fc80003fc4270 */
[----:B------:R-:W-:Y:S01]  /*64b0*/  ISETP.GT.AND P6, PT, R3, 0x80, P6 ;  /* 0x000000800300780c */ /* 0x000fe200037c4270 */
[----:B0-----:R-:W-:-:S05]  /*64c0*/  FMUL R11, R32, R88 ;  /* 0x00000058200b7220 */ /* 0x001fca0000400000 */
[----:B------:R-:W-:-:S07]  /*64d0*/  F2FP.TF32.F32.PACK_B R11, R11 ;  /* 0x0000000bff0b723e */ /* 0x000fce00024050ff */
[----:B------:R-:W-:Y:S02]  /*64e0*/  @P6 IMAD.MOV.U32 R8, RZ, RZ, R12 ;  /* 0x000000ffff086224 */ /* 0x000fe400078e000c */
[----:B------:R-:W-:-:S05]  /*64f0*/  @P6 IMAD.MOV.U32 R9, RZ, RZ, R13 ;  /* 0x000000ffff096224 */ /* 0x000fca00078e000d */
[----:B------:R-:W-:Y:S01]  /*6500*/  @P6 STG.E desc[UR36][R8.64+0x24], R29 ;  /* 0x0000241d08006986 */ /* 0x000fe2000c101924 */
[----:B------:R-:W-:-:S04]  /*6510*/  ISETP.GT.AND P6, PT, R4, 0x8, PT ;  /* 0x000000080400780c */ /* 0x000fc80003fc4270 */
[----:B------:R-:W-:-:S13]  /*6520*/  ISETP.GT.AND P6, PT, R3, 0x88, P6 ;  /* 0x000000880300780c */ /* 0x000fda00037c4270 */
[----:B------:R0:W-:Y:S01]  /*6530*/  @P6 STG.E desc[UR36][R6.64+0x20], R5 ;  /* 0x0000200506006986 */ /* 0x0001e2000c101924 */
[----:B------:R-:W-:-:S04]  /*6540*/  ISETP.GT.AND P6, PT, R4, 0x9, PT ;  /* 0x000000090400780c */ /* 0x000fc80003fc4270 */
[----:B------:R-:W-:Y:S01]  /*6550*/  ISETP.GT.AND P6, PT, R3, 0x88, P6 ;  /* 0x000000880300780c */ /* 0x000fe200037c4270 */
[----:B0-----:R-:W-:-:S05]  /*6560*/  FMUL R5, R34, R88 ;  /* 0x0000005822057220 */ /* 0x001fca0000400000 */
[----:B------:R-:W-:-:S07]  /*6570*/  F2FP.TF32.F32.PACK_B R5, R5 ;  /* 0x00000005ff05723e */ /* 0x000fce00024050ff */
[----:B------:R-:W-:Y:S01]  /*6580*/  @P6 STG.E desc[UR36][R6.64+0x24], R31 ;  /* 0x0000241f06006986 */ /* 0x000fe2000c101924 */
[----:B------:R-:W-:-:S04]  /*6590*/  ISETP.GT.AND P6, PT, R4, 0x10, PT ;  /* 0x000000100400780c */ /* 0x000fc80003fc4270 */
[----:B------:R-:W-:-:S13]  /*65a0*/  ISETP.GT.AND P6, PT, R3, 0x80, P6 ;  /* 0x000000800300780c */ /* 0x000fda00037c4270 */
        /* <DEDUP_REMOVED lines=54> */
[----:B------:R0:W-:Y:S01]  /*6910*/  @P6 STG.E desc[UR36][R6.64+0x80], R5 ;  /* 0x0000800506006986 */ /* 0x0001e2000c101924 */
[----:B------:R-:W-:-:S04]  /*6920*/  ISETP.GT.AND P6, PT, R4, 0x21, PT ;  /* 0x000000210400780c */ /* 0x000fc80003fc4270 */
[----:B------:R-:W-:-:S13]  /*6930*/  ISETP.GT.AND P6, PT, R3, 0x88, P6 ;  /* 0x000000880300780c */ /* 0x000fda00037c4270 */
[----:B------:R-:W-:Y:S02]  /*6940*/  @P6 IMAD.MOV.U32 R4, RZ, RZ, R6 ;  /* 0x000000ffff046224 */ /* 0x000fe400078e0006 */
[----:B0-----:R-:W-:-:S05]  /*6950*/  @P6 IMAD.MOV.U32 R5, RZ, RZ, R7 ;  /* 0x000000ffff056224 */ /* 0x001fca00078e0007 */
[----:B------:R0:W-:Y:S01]  /*6960*/  @P6 STG.E desc[UR36][R4.64+0x84], R43 ;  /* 0x0000842b04006986 */ /* 0x0001e2000c101924 */
[C---:B------:R-:W-:Y:S02]  /*6970*/  ISETP.GT.AND P6, PT, R3.reuse, 0x80, P5 ;  /* 0x000000800300780c */ /* 0x040fe40002fc4270 */
[----:B------:R-:W-:-:S11]  /*6980*/  ISETP.GT.AND P5, PT, R3, 0x88, P5 ;  /* 0x000000880300780c */ /* 0x000fd60002fa4270 */
[----:B0-----:R-:W-:Y:S02]  /*6990*/  @P6 IMAD.MOV.U32 R4, RZ, RZ, R12 ;  /* 0x000000ffff046224 */ /* 0x001fe400078e000c */
[----:B------:R-:W-:-:S05]  /*69a0*/  @P6 IMAD.MOV.U32 R5, RZ, RZ, R13 ;  /* 0x000000ffff056224 */ /* 0x000fca00078e000d */
[----:B------:R0:W-:Y:S01]  /*69b0*/  @P6 STG.E desc[UR36][R4.64+0xa0], R9 ;  /* 0x0000a00904006986 */ /* 0x0001e2000c101924 */
[C---:B------:R-:W-:Y:S02]  /*69c0*/  ISETP.GT.AND P6, PT, R3.reuse, 0x80, P4 ;  /* 0x000000800300780c */ /* 0x040fe400027c4270 */
[----:B------:R-:W-:Y:S01]  /*69d0*/  ISETP.GT.AND P4, PT, R3, 0x88, P4 ;  /* 0x000000880300780c */ /* 0x000fe20002784270 */
[----:B0-----:R-:W-:-:S10]  /*69e0*/  FMUL R9, R48, R88 ;  /* 0x0000005830097220 */ /* 0x001fd40000400000 */
[----:B------:R-:W-:Y:S02]  /*69f0*/  @P6 IMAD.MOV.U32 R4, RZ, RZ, R12 ;  /* 0x000000ffff046224 */ /* 0x000fe400078e000c */
[----:B------:R-:W-:Y:S01]  /*6a00*/  @P6 IMAD.MOV.U32 R5, RZ, RZ, R13 ;  /* 0x000000ffff056224 */ /* 0x000fe200078e000d */
[----:B------:R-:W-:-:S04]  /*6a10*/  F2FP.TF32.F32.PACK_B R9, R9 ;  /* 0x00000009ff09723e */ /* 0x000fc800024050ff */
[----:B------:R0:W-:Y:S02]  /*6a20*/  @P6 STG.E desc[UR36][R4.64+0xa4], R45 ;  /* 0x0000a42d04006986 */ /* 0x0001e4000c101924 */
[----:B0-----:R-:W-:Y:S02]  /*6a30*/  @P5 IMAD.MOV.U32 R4, RZ, RZ, R6 ;  /* 0x000000ffff045224 */ /* 0x001fe400078e0006 */
[----:B------:R-:W-:-:S05]  /*6a40*/  @P5 IMAD.MOV.U32 R5, RZ, RZ, R7 ;  /* 0x000000ffff055224 */ /* 0x000fca00078e0007 */
[----:B------:R0:W-:Y:S01]  /*6a50*/  @P5 STG.E desc[UR36][R4.64+0xa0], R11 ;  /* 0x0000a00b04005986 */ /* 0x0001e2000c101924 */
[C---:B------:R-:W-:Y:S02]  /*6a60*/  ISETP.GT.AND P5, PT, R3.reuse, 0x80, P3 ;  /* 0x000000800300780c */ /* 0x040fe40001fa4270 */
[----:B------:R-:W-:Y:S01]  /*6a70*/  ISETP.GT.AND P3, PT, R3, 0x88, P3 ;  /* 0x000000880300780c */ /* 0x000fe20001f64270 */
[----:B0-----:R-:W-:Y:S02]  /*6a80*/  @P4 IMAD.MOV.U32 R4, RZ, RZ, R6 ;  /* 0x000000ffff044224 */ /* 0x001fe400078e0006 */
[----:B------:R-:W-:Y:S01]  /*6a90*/  FMUL R11, R54, R88 ;  /* 0x00000058360b7220 */ /* 0x000fe20000400000 */
[----:B------:R-:W-:-:S04]  /*6aa0*/  @P4 IMAD.MOV.U32 R5, RZ, RZ, R7 ;  /* 0x000000ffff054224 */ /* 0x000fc800078e0007 */
[----:B------:R-:W-:Y:S01]  /*6ab0*/  F2FP.TF32.F32.PACK_B R11, R11 ;  /* 0x0000000bff0b723e */ /* 0x000fe200024050ff */
[----:B------:R0:W-:Y:S01]  /*6ac0*/  @P4 STG.E desc[UR36][R4.64+0xa4], R47 ;  /* 0x0000a42f04004986 */ /* 0x0001e2000c101924 */
[C---:B------:R-:W-:Y:S02]  /*6ad0*/  ISETP.GT.AND P4, PT, R3.reuse, 0x80, P0 ;  /* 0x000000800300780c */ /* 0x040fe40000784270 */
[----:B------:R-:W-:Y:S01]  /*6ae0*/  ISETP.GT.AND P0, PT, R3, 0x88, P0 ;  /* 0x000000880300780c */ /* 0x000fe20000704270 */
[----:B0-----:R-:W-:Y:S02]  /*6af0*/  @P5 IMAD.MOV.U32 R4, RZ, RZ, R12 ;  /* 0x000000ffff045224 */ /* 0x001fe400078e000c */
[----:B------:R-:W-:-:S05]  /*6b00*/  @P5 IMAD.MOV.U32 R5, RZ, RZ, R13 ;  /* 0x000000ffff055224 */ /* 0x000fca00078e000d */
        /* <DEDUP_REMOVED lines=10> */
[----:B------:R0:W-:Y:S02]  /*6bb0*/  @P3 STG.E desc[UR36][R4.64+0xc0], R15 ;  /* 0x0000c00f04003986 */ /* 0x0001e4000c101924 */
[----:B0-----:R-:W-:Y:S02]  /*6bc0*/  @P0 IMAD.MOV.U32 R4, RZ, RZ, R6 ;  /* 0x000000ffff040224 */ /* 0x001fe400078e0006 */
[----:B------:R-:W-:-:S05]  /*6bd0*/  @P0 IMAD.MOV.U32 R5, RZ, RZ, R7 ;  /* 0x000000ffff050224 */ /* 0x000fca00078e0007 */
[----:B------:R0:W-:Y:S02]  /*6be0*/  @P0 STG.E desc[UR36][R4.64+0xc4], R51 ;  /* 0x0000c43304000986 */ /* 0x0001e4000c101924 */
[----:B0-----:R-:W-:Y:S02]  /*6bf0*/  @P5 IMAD.MOV.U32 R4, RZ, RZ, R12 ;  /* 0x000000ffff045224 */ /* 0x001fe400078e000c */
[----:B------:R-:W-:-:S05]  /*6c00*/  @P5 IMAD.MOV.U32 R5, RZ, RZ, R13 ;  /* 0x000000ffff055224 */ /* 0x000fca00078e000d */
[----:B------:R0:W-:Y:S04]  /*6c10*/  @P5 STG.E desc[UR36][R4.64+0xe0], R21 ;  /* 0x0000e01504005986 */ /* 0x0001e8000c101924 */
[----:B------:R1:W-:Y:S01]  /*6c20*/  @P4 STG.E desc[UR36][R12.64+0xe4], R53 ;  /* 0x0000e4350c004986 */ /* 0x0003e2000c101924 */
[----:B0-----:R-:W-:Y:S02]  /*6c30*/  @P2 IMAD.MOV.U32 R4, RZ, RZ, R6 ;  /* 0x000000ffff042224 */ /* 0x001fe400078e0006 */
[----:B------:R-:W-:-:S05]  /*6c40*/  @P2 IMAD.MOV.U32 R5, RZ, RZ, R7 ;  /* 0x000000ffff052224 */ /* 0x000fca00078e0007 */
[----:B------:R1:W-:Y:S04]  /*6c50*/  @P2 STG.E desc[UR36][R4.64+0xe0], R11 ;  /* 0x0000e00b04002986 */ /* 0x0003e8000c101924 */
[----:B------:R1:W-:Y:S02]  /*6c60*/  @P1 STG.E desc[UR36][R6.64+0xe4], R55 ;  /* 0x0000e43706001986 */ /* 0x0003e4000c101924 */
.L_x_158:
[----:B------:R-:W-:Y:S05]  /*6c70*/  BSYNC B0 ;  /* 0x0000000000007941 */ /* 0x000fea0003800000 */
.L_x_34:
[----:B------:R-:W-:Y:S01]  /*6c80*/  ULDC UR4, c[0x0][0xc] ;  /* 0x0000030000047ab9 */ /* 0x000fe20000000800 */
[----:B------:R-:W-:Y:S01]  /*6c90*/  ULDC UR5, c[0x0][0x10] ;  /* 0x0000040000057ab9 */ /* 0x000fe20000000800 */
[----:B------:R-:W2:Y:S01]  /*6ca0*/  LDC R3, c[0x0][0x14] ;  /* 0x00000500ff037b82 */ /* 0x000ea20000000800 */
[----:B------:R-:W-:Y:S01]  /*6cb0*/  UIMAD.WIDE.U32 UR4, UR4, UR5, URZ ;  /* 0x00000005040472a5 */ /* 0x000fe2000f8e003f */
[----:B------:R-:W-:Y:S02]  /*6cc0*/  IMAD.MOV.U32 R92, RZ, RZ, -0x1 ;  /* 0xffffffffff5c7424 */ /* 0x000fe400078e00ff */
[----:B------:R-:W-:-:S03]  /*6cd0*/  IMAD.MOV.U32 R89, RZ, RZ, -0x1 ;  /* 0xffffffffff597424 */ /* 0x000fc600078e00ff */
[----:B--2---:R-:W-:-:S04]  /*6ce0*/  IMAD.WIDE.U32 R16, R3, UR4, R16 ;  /* 0x0000000403107c25 */ /* 0x004fc8000f8e0010 */
[----:B------:R-:W-:Y:S01]  /*6cf0*/  IMAD R3, R3, UR5, RZ ;  /* 0x0000000503037c24 */ /* 0x000fe2000f8e02ff */
[----:B------:R-:W-:Y:S02]  /*6d00*/  ULDC.64 UR4, c[0x0][0x650] ;  /* 0x0001940000047ab9 */ /* 0x000fe40000000a00 */
[----:B------:R-:W-:Y:S01]  /*6d10*/  ISETP.GE.U32.AND P0, PT, R16, UR4, PT ;  /* 0x0000000410007c0c */ /* 0x000fe2000bf06070 */
[--C-:B------:R-:W-:Y:S01]  /*6d20*/  IMAD.IADD R17, R17, 0x1, R3.reuse ;  /* 0x0000000111117824 */ /* 0x100fe200078e0203 */
[----:B------:R-:W-:-:S04]  /*6d30*/  PRMT R3, RZ, 0x7610, R3 ;  /* 0x00007610ff037816 */ /* 0x000fc80000000003 */
[----:B------:R-:W-:-:S13]  /*6d40*/  ISETP.GE.U32.AND.EX P0, PT, R17, UR5, PT, P0 ;  /* 0x0000000511007c0c */ /* 0x000fda000bf06100 */
[----:B------:R-:W-:Y:S05]  /*6d50*/  @P0 BRA `(.L_x_159) ;  /* 0x0000000400640947 */ /* 0x000fea0003800000 */
[----:B-1----:R-:W1:Y:S01]  /*6d60*/  S2R R12, SR_CTAID.X ;  /* 0x00000000000c7919 */ /* 0x002e620000002500 */
[----:B0-----:R-:W0:Y:S01]  /*6d70*/  LDC.64 R10, c[0x0][0x628] ;  /* 0x00018a00ff0a7b82 */ /* 0x001e220000000a00 */
[----:B------:R-:W-:Y:S01]  /*6d80*/  ULDC UR4, c[0x0][0x150] ;  /* 0x0000540000047ab9 */ /* 0x000fe20000000800 */
[----:B----4-:R-:W-:Y:S01]  /*6d90*/  IMAD.MOV.U32 R8, RZ, RZ, R16 ;  /* 0x000000ffff087224 */ /* 0x010fe200078e0010 */
[----:B------:R-:W2:Y:S01]  /*6da0*/  S2R R24, SR_CTAID.Y ;  /* 0x0000000000187919 */ /* 0x000ea20000002600 */
[----:B------:R-:W-:-:S04]  /*6db0*/  IMAD.MOV.U32 R9, RZ, RZ, R17 ;  /* 0x000000ffff097224 */ /* 0x000fc800078e0011 */
[----:B------:R-:W4:Y:S08]  /*6dc0*/  LDC R21, c[0x0][0x144] ;  /* 0x00005100ff157b82 */ /* 0x000f300000000800 */
[----:B------:R-:W2:Y:S08]  /*6dd0*/  LDC R0, c[0x0][0x630] ;  /* 0x00018c00ff007b82 */ /* 0x000eb00000000800 */
[----:B---3--:R-:W3:Y:S01]  /*6de0*/  LDC.64 R14, c[0x0][0x620] ;  /* 0x00018800ff0e7b82 */ /* 0x008ee20000000a00 */
[----:B0-----:R-:W-:-:S04]  /*6df0*/  ISETP.NE.U32.AND P0, PT, R10, RZ, PT ;  /* 0x000000ff0a00720c */ /* 0x001fc80003f05070 */
[----:B------:R-:W-:Y:S02]  /*6e00*/  ISETP.NE.AND.EX P0, PT, R11, RZ, PT, P0 ;  /* 0x000000ff0b00720c */ /* 0x000fe40003f05300 */
[----:B-1----:R-:W-:-:S05]  /*6e10*/  I2FP.F32.U32 R3, R12 ;  /* 0x0000000c00037245 */ /* 0x002fca0000201000 */
[----:B------:R-:W-:-:S04]  /*6e20*/  FMUL R3, R3, UR4 ;  /* 0x0000000403037c20 */ /* 0x000fc80008400000 */
[----:B------:R0:W1:Y:S02]  /*6e30*/  F2I.U32.TRUNC.NTZ R20, R3 ;  /* 0x0000000300147305 */ /* 0x000064000020f000 */
[----:B--2-4-:R-:W-:Y:S05]  /*6e40*/  @!P0 BRA `(.L_x_160) ;  /* 0x0000000000288947 */ /* 0x014fea0003800000 */
[----:B0-----:R-:W0:Y:S02]  /*6e50*/  LDC R3, c[0x0][0x634] ;  /* 0x00018d00ff037b82 */ /* 0x001e240000000800 */
        /* <DEDUP_REMOVED lines=9> */
.L_x_160:
[----:B------:R-:W2:Y:S01]  /*6ef0*/  LDC.64 R28, c[0x0][0x640] ;  /* 0x00019000ff1c7b82 */ /* 0x000ea20000000a00 */
[-CC-:B------:R-:W-:Y:S01]  /*6f00*/  SHF.R.U64 R89, R8, R0.reuse, R9.reuse ;  /* 0x0000000008597219 */ /* 0x180fe20000001209 */
[----:B-1----:R-:W-:Y:S01]  /*6f10*/  IMAD.MOV R20, RZ, RZ, -R20 ;  /* 0x000000ffff147224 */ /* 0x002fe200078e0a14 */
[----:B------:R-:W-:Y:S01]  /*6f20*/  SHF.R.U32.HI R0, RZ, R0, R9 ;  /* 0x00000000ff007219 */ /* 0x000fe20000011609 */
[----:B------:R-:W-:Y:S01]  /*6f30*/  ULDC UR4, c[0x0][0x154] ;  /* 0x0000550000047ab9 */ /* 0x000fe20000000800 */
[----:B0-----:R-:W-:Y:S01]  /*6f40*/  IADD3 R3, P0, RZ, -R89, RZ ;  /* 0x80000059ff037210 */ /* 0x001fe20007f1e0ff */
[----:B------:R-:W-:Y:S02]  /*6f50*/  IMAD R21, R21, R20, R12 ;  /* 0x0000001415157224 */ /* 0x000fe400078e020c */
[----:B------:R-:W0:Y:S01]  /*6f60*/  LDC R6, c[0x0][0x618] ;  /* 0x00018600ff067b82 */ /* 0x000e220000000800 */
[----:B------:R-:W-:Y:S02]  /*6f70*/  IMAD.MOV.U32 R7, RZ, RZ, 0x1 ;  /* 0x00000001ff077424 */ /* 0x000fe400078e00ff */
[----:B------:R-:W-:-:S04]  /*6f80*/  IMAD.X R5, RZ, RZ, ~R0, P0 ;  /* 0x000000ffff057224 */ /* 0x000fc800000e0e00 */
[-C--:B---3--:R-:W-:Y:S01]  /*6f90*/  IMAD R0, R5, R14.reuse, RZ ;  /* 0x0000000e05007224 */ /* 0x088fe200078e02ff */
[----:B------:R-:W1:Y:S01]  /*6fa0*/  LDC R8, c[0x0][0x608] ;  /* 0x00018200ff087b82 */ /* 0x000e620000000800 */
[----:B------:R-:W-:-:S04]  /*6fb0*/  IMAD.WIDE.U32 R4, R3, R14, R16 ;  /* 0x0000000e03047225 */ /* 0x000fc800078e0010 */
[----:B------:R-:W-:Y:S01]  /*6fc0*/  IMAD R3, R3, R15, R0 ;  /* 0x0000000f03037224 */ /* 0x000fe200078e0200 */
[----:B------:R-:W-:Y:S02]  /*6fd0*/  I2FP.F32.U32 R0, R24 ;  /* 0x0000001800007245 */ /* 0x000fe40000201000 */
[----:B------:R-:W3:Y:S01]  /*6fe0*/  LDC R26, c[0x0][0x658] ;  /* 0x00019600ff1a7b82 */ /* 0x000ee20000000800 */
[----:B------:R-:W-:Y:S01]  /*6ff0*/  IMAD.IADD R3, R5, 0x1, R3 ;  /* 0x0000000105037824 */ /* 0x000fe200078e0203 */
[----:B--2---:R-:W-:Y:S01]  /*7000*/  ISETP.NE.U32.AND P0, PT, R28, RZ, PT ;  /* 0x000000ff1c00720c */ /* 0x004fe20003f05070 */
[----:B------:R-:W-:Y:S01]  /*7010*/  FMUL R0, R0, UR4 ;  /* 0x0000000400007c20 */ /* 0x000fe20008400000 */
[----:B------:R-:W-:Y:S02]  /*7020*/  IMAD.MOV.U32 R5, RZ, RZ, -0x1 ;  /* 0xffffffffff057424 */ /* 0x000fe400078e00ff */
[----:B------:R-:W-:Y:S01]  /*7030*/  ISETP.NE.AND.EX P0, PT, R29, RZ, PT, P0 ;  /* 0x000000ff1d00720c */ /* 0x000fe20003f05300 */
[----:B------:R2:W4:Y:S01]  /*7040*/  F2I.U32.TRUNC.NTZ R13, R0 ;  /* 0x00000000000d7305 */ /* 0x000522000020f000 */
[----:B------:R-:W2:Y:S01]  /*7050*/  LDC R15, c[0x0][0x148] ;  /* 0x00005200ff0f7b82 */ /* 0x000ea20000000800 */
[----:B0-----:R-:W-:-:S02]  /*7060*/  SHF.R.U64 R12, R4, R6, R3 ;  /* 0x00000006040c7219 */ /* 0x001fc40000001203 */
[----:B------:R-:W-:-:S05]  /*7070*/  SHF.R.U32.HI R3, RZ, R6, R3 ;  /* 0x00000006ff037219 */ /* 0x000fca0000011603 */
[----:B------:R-:W0:Y:S01]  /*7080*/  LDC R20, c[0x0][0x600] ;  /* 0x00018000ff147b82 */ /* 0x000e220000000800 */
[-CC-:B-1----:R-:W-:Y:S02]  /*7090*/  SHF.R.U64 R10, R12, R8.reuse, R3.reuse ;  /* 0x000000080c0a7219 */ /* 0x182fe40000001203 */
[----:B------:R-:W-:-:S05]  /*70a0*/  SHF.R.U32.HI R3, RZ, R8, R3 ;  /* 0x00000008ff037219 */ /* 0x000fca0000011603 */
[----:B------:R-:W1:Y:S01]  /*70b0*/  LDC R27, c[0x0][0x648] ;  /* 0x00019200ff1b7b82 */ /* 0x000e620000000800 */
[-C--:B---3--:R-:W-:Y:S02]  /*70c0*/  SHF.L.U32 R4, R5, R26.reuse, RZ ;  /* 0x0000001a05047219 */ /* 0x088fe400000006ff */
[-CC-:B------:R-:W-:Y:S02]  /*70d0*/  SHF.R.U64 R14, R10, R26.reuse, R3.reuse ;  /* 0x0000001a0a0e7219 */ /* 0x180fe40000001203 */
[----:B------:R-:W-:Y:S02]  /*70e0*/  SHF.R.U32.HI R5, RZ, R26, R3 ;  /* 0x0000001aff057219 */ /* 0x000fe40000011603 */
[----:B------:R-:W-:Y:S01]  /*70f0*/  LOP3.LUT R25, RZ, R4, RZ, 0x33, !PT ;  /* 0x00000004ff197212 */ /* 0x000fe200078e33ff */
[----:B------:R-:W3:Y:S01]  /*7100*/  LDC R30, c[0x0][0x638] ;  /* 0x00018e00ff1e7b82 */ /* 0x000ee20000000800 */
[----:B------:R-:W-:Y:S01]  /*7110*/  SHF.L.U32 R26, R7, R26, RZ ;  /* 0x0000001a071a7219 */ /* 0x000fe200000006ff */
[----:B------:R-:W-:-:S06]  /*7120*/  IMAD.MOV.U32 R4, RZ, RZ, R14 ;  /* 0x000000ffff047224 */ /* 0x000fcc00078e000e */
[----:B------:R-:W0:Y:S01]  /*7130*/  LDC R31, c[0x0][0x610] ;  /* 0x00018400ff1f7b82 */ /* 0x000e220000000800 */
[----:B----4-:R-:W-:Y:S05]  /*7140*/  @!P0 BRA `(.L_x_161) ;  /* 0x0000000000288947 */ /* 0x010fea0003800000 */
        /* <DEDUP_REMOVED lines=10> */
.L_x_161:
[----:B------:R-:W-:Y:S01]  /*71f0*/  ISETP.NE.AND P0, PT, R2, 0x1, PT ;  /* 0x000000010200780c */ /* 0x000fe20003f05270 */
[----:B0-----:R-:W-:Y:S01]  /*7200*/  VIADD R7, R20, 0xffffffff ;  /* 0xffffffff14077836 */ /* 0x001fe20000000000 */
[----:B-12---:R-:W-:Y:S01]  /*7210*/  SHF.R.U64 R0, R4, R27, R5 ;  /* 0x0000001b04007219 */ /* 0x006fe20000001205 */
[----:B------:R-:W-:Y:S01]  /*7220*/  IMAD.MOV R13, RZ, RZ, -R13 ;  /* 0x000000ffff0d7224 */ /* 0x000fe200078e0a0d */
[----:B------:R-:W-:Y:S01]  /*7230*/  LOP3.LUT R5, R10, R25, RZ, 0xc0, !PT ;  /* 0x000000190a057212 */ /* 0x000fe200078ec0ff */
[----:B------:R-:W-:Y:S01]  /*7240*/  IMAD.MOV.U32 R4, RZ, RZ, 0x1 ;  /* 0x00000001ff047424 */ /* 0x000fe200078e00ff */
[----:B------:R-:W-:Y:S01]  /*7250*/  LOP3.LUT R12, R12, R7, RZ, 0xc0, !PT ;  /* 0x000000070c0c7212 */ /* 0x000fe200078ec0ff */
[----:B------:R-:W-:Y:S02]  /*7260*/  IMAD.MOV R3, RZ, RZ, -R0 ;  /* 0x000000ffff037224 */ /* 0x000fe400078e0a00 */
[----:B------:R-:W-:Y:S02]  /*7270*/  IMAD R0, R26, R0, R5 ;  /* 0x000000001a007224 */ /* 0x000fe400078e0205 */
[----:B---3--:R-:W-:-:S02]  /*7280*/  IMAD R3, R3, R30, R14 ;  /* 0x0000001e03037224 */ /* 0x008fc400078e020e */
[----:B------:R-:W-:Y:S02]  /*7290*/  @P0 IMAD R21, R15, R13, R24 ;  /* 0x0000000d0f150224 */ /* 0x000fe400078e0218 */
[----:B------:R-:W-:Y:S01]  /*72a0*/  IMAD R5, R3, R20, R12 ;  /* 0x0000001403057224 */ /* 0x000fe200078e020c */
[----:B------:R-:W-:Y:S01]  /*72b0*/  PRMT R3, R4, 0x7610, R3 ;  /* 0x0000761004037816 */ /* 0x000fe20000000003 */
[----:B------:R-:W-:-:S05]  /*72c0*/  IMAD R0, R0, R31, R21 ;  /* 0x0000001f00007224 */ /* 0x000fca00078e0215 */
[----:B------:R-:W-:Y:S02]  /*72d0*/  SEL R92, R5, R0, !P0 ;  /* 0x00000000055c7207 */ /* 0x000fe40004000000 */
[----:B------:R-:W-:-:S07]  /*72e0*/  SEL R0, R0, R5, !P0 ;  /* 0x0000000500007207 */ /* 0x000fce0004000000 */
.L_x_159:
[----:B------:R-:W-:Y:S01]  /*72f0*/  LOP3.LUT P0, RZ, R3, 0xff, RZ, 0xc0, !PT ;  /* 0x000000ff03ff7812 */ /* 0x000fe2000780c0ff */
[----:B------:R-:W-:-:S12]  /*7300*/  IMAD.MOV.U32 R102, RZ, RZ, R0 ;  /* 0x000000ffff667224 */ /* 0x000fd800078e0000 */
[----:B------:R-:W-:Y:S05]  /*7310*/  @P0 BRA `(.L_x_162) ;  /* 0xffffff9c00c00947 */ /* 0x000fea000383ffff */
[----:B------:R-:W-:Y:S05]  /*7320*/  EXIT ;  /* 0x000000000000794d */ /* 0x000fea0003800000 */
.L_x_7:
[----:B0-----:R-:W-:Y:S01]  /*7330*/  ULDC.64 UR4, c[0x0][0x650] ;  /* 0x0001940000047ab9 */ /* 0x001fe20000000a00 */
        /* <DEDUP_REMOVED lines=25> */
.L_x_164:
[----:B------:R-:W0:Y:S01]  /*74d0*/  LDC.64 R28, c[0x0][0x640] ;  /* 0x00019000ff1c7b82 */ /* 0x000e220000000a00 */
[-CC-:B------:R-:W-:Y:S01]  /*74e0*/  SHF.R.U64 R22, R12, R6.reuse, R13.reuse ;  /* 0x000000060c167219 */ /* 0x180fe2000000120d */
[----:B------:R-:W-:Y:S01]  /*74f0*/  IMAD.MOV.U32 R30, RZ, RZ, 0x1 ;  /* 0x00000001ff1e7424 */ /* 0x000fe200078e00ff */
[----:B------:R-:W-:Y:S02]  /*7500*/  SHF.R.U32.HI R6, RZ, R6, R13 ;  /* 0x00000006ff067219 */ /* 0x000fe4000001160d */
        /* <DEDUP_REMOVED lines=8> */
[----:B------:R-:W-:Y:S01]  /*7590*/  IMAD.IADD R9, R9, 0x1, R11 ;  /* 0x0000000109097824 */ /* 0x000fe200078e020b */
[----:B0-----:R-:W-:-:S04]  /*75a0*/  ISETP.NE.U32.AND P0, PT, R28, RZ, PT ;  /* 0x000000ff1c00720c */ /* 0x001fc80003f05070 */
[----:B------:R-:W-:Y:S02]  /*75b0*/  ISETP.NE.AND.EX P0, PT, R29, RZ, PT, P0 ;  /* 0x000000ff1d00720c */ /* 0x000fe40003f05300 */
[----:B------:R-:W0:Y:S01]  /*75c0*/  LDC R20, c[0x0][0x600] ;  /* 0x00018000ff147b82 */ /* 0x000e220000000800 */
[-CC-:B-1----:R-:W-:Y:S01]  /*75d0*/  SHF.R.U64 R14, R8, R10.reuse, R9.reuse ;  /* 0x0000000a080e7219 */ /* 0x182fe20000001209 */
[----:B------:R-:W-:Y:S01]  /*75e0*/  IMAD.MOV.U32 R8, RZ, RZ, -0x1 ;  /* 0xffffffffff087424 */ /* 0x000fe200078e00ff */
[----:B------:R-:W-:-:S05]  /*75f0*/  SHF.R.U32.HI R9, RZ, R10, R9 ;  /* 0x0000000aff097219 */ /* 0x000fca0000011609 */
[----:B------:R-:W1:Y:S01]  /*7600*/  LDC R24, c[0x0][0x648] ;  /* 0x00019200ff187b82 */ /* 0x000e620000000800 */
[-CC-:B--2---:R-:W-:Y:S02]  /*7610*/  SHF.R.U64 R23, R14, R12.reuse, R9.reuse ;  /* 0x0000000c0e177219 */ /* 0x184fe40000001209 */
[----:B------:R-:W-:-:S05]  /*7620*/  SHF.R.U32.HI R6, RZ, R12, R9 ;  /* 0x0000000cff067219 */ /* 0x000fca0000011609 */
[----:B------:R-:W2:Y:S01]  /*7630*/  LDC R26, c[0x0][0x638] ;  /* 0x00018e00ff1a7b82 */ /* 0x000ea20000000800 */
[-C--:B---3--:R-:W-:Y:S02]  /*7640*/  SHF.L.U32 R8, R8, R27.reuse, RZ ;  /* 0x0000001b08087219 */ /* 0x088fe400000006ff */
[-CC-:B------:R-:W-:Y:S02]  /*7650*/  SHF.R.U64 R25, R23, R27.reuse, R6.reuse ;  /* 0x0000001b17197219 */ /* 0x180fe40000001206 */
[----:B------:R-:W-:Y:S02]  /*7660*/  LOP3.LUT R32, RZ, R8, RZ, 0x33, !PT ;  /* 0x00000008ff207212 */ /* 0x000fe400078e33ff */
[----:B------:R-:W-:Y:S01]  /*7670*/  SHF.R.U32.HI R9, RZ, R27, R6 ;  /* 0x0000001bff097219 */ /* 0x000fe20000011606 */
[----:B------:R-:W3:Y:S01]  /*7680*/  LDC R31, c[0x0][0x610] ;  /* 0x00018400ff1f7b82 */ /* 0x000ee20000000800 */
[----:B------:R-:W-:Y:S01]  /*7690*/  IMAD.MOV.U32 R8, RZ, RZ, R25 ;  /* 0x000000ffff087224 */ /* 0x000fe200078e0019 */
[----:B------:R-:W-:Y:S06]  /*76a0*/  @!P0 BRA `(.L_x_165) ;  /* 0x0000000000288947 */ /* 0x000fec0003800000 */
        /* <DEDUP_REMOVED lines=10> */
.L_x_165:
[----:B------:R-:W-:Y:S01]  /*7750*/  ISETP.NE.AND P0, PT, R2, 0x1, PT ;  /* 0x000000010200780c */ /* 0x000fe20003f05270 */
[----:B------:R-:W-:Y:S01]  /*7760*/  IMAD.MOV.U32 R13, RZ, RZ, R22 ;  /* 0x000000ffff0d7224 */ /* 0x000fe200078e0016 */
[----:B-1----:R-:W-:Y:S01]  /*7770*/  SHF.R.U64 R6, R8, R24, R9 ;  /* 0x0000001808067219 */ /* 0x002fe20000001209 */
[----:B0-----:R-:W-:Y:S01]  /*7780*/  VIADD R9, R20, 0xffffffff ;  /* 0xffffffff14097836 */ /* 0x001fe20000000000 */
[----:B------:R-:W-:Y:S02]  /*7790*/  SHF.L.U32 R30, R30, R27, RZ ;  /* 0x0000001b1e1e7219 */ /* 0x000fe400000006ff */
[----:B------:R-:W-:Y:S01]  /*77a0*/  LOP3.LUT R5, R23, R32, RZ, 0xc0, !PT ;  /* 0x0000002017057212 */ /* 0x000fe200078ec0ff */
[----:B------:R-:W-:-:S04]  /*77b0*/  IMAD.MOV R8, RZ, RZ, -R6 ;  /* 0x000000ffff087224 */ /* 0x000fc800078e0a06 */
[----:B------:R-:W-:Y:S01]  /*77c0*/  IMAD R6, R30, R6, R5 ;  /* 0x000000061e067224 */ /* 0x000fe200078e0205 */
[----:B------:R-:W-:Y:S01]  /*77d0*/  LOP3.LUT R5, R14, R9, RZ, 0xc0, !PT ;  /* 0x000000090e057212 */ /* 0x000fe200078ec0ff */
[----:B------:R-:W-:Y:S02]  /*77e0*/  @P0 IMAD R3, R7, R21, R4 ;  /* 0x0000001507030224 */ /* 0x000fe400078e0204 */
[----:B--2---:R-:W-:Y:S02]  /*77f0*/  IMAD R4, R8, R26, R25 ;  /* 0x0000001a08047224 */ /* 0x004fe400078e0219 */
[----:B---3--:R-:W-:Y:S02]  /*7800*/  IMAD R3, R6, R31, R3 ;  /* 0x0000001f06037224 */ /* 0x008fe400078e0203 */
[----:B------:R-:W-:Y:S02]  /*7810*/  IMAD R4, R4, R20, R5 ;  /* 0x0000001404047224 */ /* 0x000fe400078e0205 */
[----:B------:R-:W-:-:S03]  /*7820*/  IMAD.MOV.U32 R6, RZ, RZ, 0x1 ;  /* 0x00000001ff067424 */ /* 0x000fc600078e00ff */
[----:B------:R-:W-:Y:S02]  /*7830*/  SEL R20, R4, R3, !P0 ;  /* 0x0000000304147207 */ /* 0x000fe40004000000 */
[----:B------:R-:W-:-:S07]  /*7840*/  SEL R11, R3, R4, !P0 ;  /* 0x00000004030b7207 */ /* 0x000fce0004000000 */
.L_x_163:
[----:B------:R-:W-:-:S08]  /*7850*/  NOP ;  /* 0x0000000000007918 */ /* 0x000fd00000000000 */
[----:B------:R-:W0:-:S00]  /*7860*/  USETMAXREG.DEALLOC.CTAPOOL 0x28 ;  /* 0x00000028000079c8 */ /* 0x000e0000080e0500 */
[----:B0-----:R-:W-:-:S13]  /*7870*/  ISETP.NE.AND P0, PT, R0, RZ, PT ;  /* 0x000000ff0000720c */ /* 0x001fda0003f05270 */
[----:B------:R-:W-:Y:S05]  /*7880*/  @P0 EXIT ;  /* 0x000000000000094d */ /* 0x000fea0003800000 */
[----:B------:R-:W-:Y:S01]  /*7890*/  LOP3.LUT P0, RZ, R6, 0xff, RZ, 0xc0, !PT ;  /* 0x000000ff06ff7812 */ /* 0x000fe2000780c0ff */
[----:B------:R-:W-:Y:S02]  /*78a0*/  IMAD.MOV.U32 R0, RZ, RZ, 0x1 ;  /* 0x00000001ff007424 */ /* 0x000fe400078e00ff */
[----:B------:R-:W-:-:S10]  /*78b0*/  IMAD.MOV.U32 R12, RZ, RZ, RZ ;  /* 0x000000ffff0c7224 */ /* 0x000fd400078e00ff */
[----:B------:R-:W-:Y:S05]  /*78c0*/  @!P0 BRA `(.L_x_166) ;  /* 0x0000000c007c8947 */ /* 0x000fea0003800000 */
[----:B------:R-:W0:Y:S01]  /*78d0*/  LDC R0, c[0x0][0x28c] ;  /* 0x0000a300ff007b82 */ /* 0x000e220000000800 */
[----:B------:R-:W-:Y:S01]  /*78e0*/  ULDC UR5, c[0x0][0x658] ;  /* 0x0001960000057ab9 */ /* 0x000fe20000000800 */
[----:B------:R-:W-:Y:S01]  /*78f0*/  UMOV UR11, 0xffffffff ;  /* 0xffffffff000b7882 */ /* 0x000fe20000000000 */
[----:B------:R-:W-:Y:S01]  /*7900*/  UMOV UR15, 0x1 ;  /* 0x00000001000f7882 */ /* 0x000fe20000000000 */
[----:B------:R-:W-:Y:S01]  /*7910*/  USHF.L.U32 UR11, UR11, UR5, URZ ;  /* 0x000000050b0b7299 */ /* 0x000fe2000800063f */
[----:B------:R-:W-:Y:S01]  /*7920*/  BSSY B0, `(.L_x_166) ;  /* 0x00000d9000007945 */ /* 0x000fe20003800000 */
[----:B------:R-:W-:Y:S01]  /*7930*/  ULDC UR9, c[0x0][0xc] ;  /* 0x0000030000097ab9 */ /* 0x000fe20000000800 */
[----:B------:R-:W-:Y:S01]  /*7940*/  ULDC UR14, c[0x0][0x10] ;  /* 0x00000400000e7ab9 */ /* 0x000fe20000000800 */
[----:B------:R-:W1:Y:S01]  /*7950*/  S2UR UR8, SR_CgaCtaId ;  /* 0x00000000000879c3 */ /* 0x000e620000008800 */
[----:B------:R-:W-:Y:S01]  /*7960*/  ULOP3.LUT UR13, URZ, UR11, URZ, 0x33, !UPT ;  /* 0x0000000b3f0d7292 */ /* 0x000fe2000f8e333f */
[----:B------:R-:W-:Y:S01]  /*7970*/  IMAD.MOV.U32 R10, RZ, RZ, 0x1 ;  /* 0x00000001ff0a7424 */ /* 0x000fe200078e00ff */
[----:B------:R-:W-:Y:S01]  /*7980*/  LOP3.LUT R9, R19, 0x2, RZ, 0xfc, !PT ;  /* 0x0000000213097812 */ /* 0x000fe200078efcff */
[----:B------:R-:W-:Y:S01]  /*7990*/  IMAD.MOV.U32 R12, RZ, RZ, RZ ;  /* 0x000000ffff0c7224 */ /* 0x000fe200078e00ff */
[----:B------:R-:W-:Y:S01]  /*79a0*/  ULDC UR4, c[0x0][0x600] ;  /* 0x0001800000047ab9 */ /* 0x000fe20000000800 */
[----:B------:R-:W-:Y:S01]  /*79b0*/  UMOV UR18, 0x55 ;  /* 0x0000005500127882 */ /* 0x000fe20000000000 */
[----:B------:R-:W-:-:S02]  /*79c0*/  UIADD3 UR4, UR4, -0x1, URZ ;  /* 0xffffffff04047890 */ /* 0x000fc4000fffe03f */
[----:B------:R-:W-:Y:S01]  /*79d0*/  USHF.L.U32 UR5, UR15, UR5, URZ ;  /* 0x000000050f057299 */ /* 0x000fe2000800063f */
[----:B------:R-:W-:Y:S01]  /*79e0*/  ULDC.64 UR28, c[0x0][0x198] ;  /* 0x00006600001c7ab9 */ /* 0x000fe20000000a00 */
[----:B0-----:R-:W-:-:S05]  /*79f0*/  VIADD R0, R0, 0x1f ;  /* 0x0000001f00007836 */ /* 0x001fca0000000000 */
[----:B------:R-:W-:Y:S01]  /*7a00*/  SHF.R.S32.HI R3, RZ, 0x1f, R0 ;  /* 0x0000001fff037819 */ /* 0x000fe20000011400 */
[----:B-1----:R-:W-:-:S03]  /*7a10*/  ULOP3.LUT UR10, UR8, 0x1, URZ, 0xc0, !UPT ;  /* 0x00000001080a7892 */ /* 0x002fc6000f8ec03f */
[----:B------:R-:W-:Y:S01]  /*7a20*/  LEA.HI R3, R3, R0, RZ, 0x5 ;  /* 0x0000000003037211 */ /* 0x000fe200078f28ff */
[----:B------:R-:W-:Y:S01]  /*7a30*/  USHF.R.U32.HI UR25, URZ, 0x1, UR8 ;  /* 0x000000013f197899 */ /* 0x000fe20008011608 */
[----:B------:R-:W-:Y:S01]  /*7a40*/  IMAD.MOV.U32 R0, RZ, RZ, 0x1 ;  /* 0x00000001ff007424 */ /* 0x000fe200078e00ff */
[----:B------:R-:W-:Y:S01]  /*7a50*/  USHF.L.U32 UR6, UR8, 0x5, URZ ;  /* 0x0000000508067899 */ /* 0x000fe2000800063f */
[----:B------:R-:W-:Y:S01]  /*7a60*/  SHF.R.S32.HI R3, RZ, 0x5, R3 ;  /* 0x00000005ff037819 */ /* 0x000fe20000011403 */
[----:B------:R-:W-:Y:S02]  /*7a70*/  USHF.L.U32 UR7, UR8, 0xa, URZ ;  /* 0x0000000a08077899 */ /* 0x000fe4000800063f */
[----:B------:R-:W-:Y:S02]  /*7a80*/  ULOP3.LUT UR8, UR8, 0xfffffffe, URZ, 0xc0, !UPT ;  /* 0xfffffffe08087892 */ /* 0x000fe4000f8ec03f */
[----:B------:R-:W-:Y:S01]  /*7a90*/  UISETP.GT.U32.AND UP0, UPT, UR10, 0xffff, UPT ;  /* 0x0000ffff0a00788c */ /* 0x000fe2000bf04070 */
[----:B------:R-:W-:Y:S01]  /*7aa0*/  VIADD R8, R3, 0x1 ;  /* 0x0000000103087836 */ /* 0x000fe20000000000 */
[----:B------:R-:W-:-:S02]  /*7ab0*/  USHF.L.U32 UR11, UR15, UR8, URZ ;  /* 0x000000080f0b7299 */ /* 0x000fc4000800063f */
[----:B------:R-:W-:Y:S02]  /*7ac0*/  ULOP3.LUT UR12, UR8, 0x1, URZ, 0xfc, !UPT ;  /* 0x00000001080c7892 */ /* 0x000fe4000f8efc3f */
[----:B------:R-:W-:Y:S02]  /*7ad0*/  UIMAD.WIDE.U32 UR8, UR9, UR14, URZ ;  /* 0x0000000e090872a5 */ /* 0x000fe4000f8e003f */
[----:B------:R-:W-:Y:S01]  /*7ae0*/  USEL UR10, UR10, 0xffff, !UP0 ;  /* 0x0000ffff0a0a7887 */ /* 0x000fe2000c000000 */
[----:B------:R-:W-:Y:S01]  /*7af0*/  ULDC UR14, c[0x0][0x14] ;  /* 0x00000500000e7ab9 */ /* 0x000fe20000000800 */
[----:B------:R-:W-:Y:S02]  /*7b00*/  USHF.L.U32 UR12, UR15, UR12, URZ ;  /* 0x0000000c0f0c7299 */ /* 0x000fe4000800063f */
[----:B------:R-:W-:Y:S02]  /*7b10*/  UIMAD.WIDE.U32 UR26, UR8, UR14, URZ ;  /* 0x0000000e081a72a5 */ /* 0x000fe4000f8e003f */
[----:B------:R-:W-:-:S02]  /*7b20*/  UIMAD UR21, UR9, UR14, URZ ;  /* 0x0000000e091572a4 */ /* 0x000fc4000f8e023f */
[----:B------:R-:W-:Y:S02]  /*7b30*/  ULOP3.LUT UR10, UR10, 0xffff, URZ, 0xc0, !UPT ;  /* 0x0000ffff0a0a7892 */ /* 0x000fe4000f8ec03f */
[----:B------:R-:W-:Y:S02]  /*7b40*/  ULOP3.LUT UR6, UR6, 0x20, URZ, 0xc0, !UPT ;  /* 0x0000002006067892 */ /* 0x000fe4000f8ec03f */
[----:B------:R-:W-:Y:S02]  /*7b50*/  ULOP3.LUT UR7, UR7, 0x400, URZ, 0xc0, !UPT ;  /* 0x0000040007077892 */ /* 0x000fe4000f8ec03f */
[----:B------:R-:W-:Y:S02]  /*7b60*/  ULOP3.LUT UR19, UR11, UR12, URZ, 0xfc, !UPT ;  /* 0x0000000c0b137292 */ /* 0x000fe4000f8efc3f */
[----:B------:R-:W-:Y:S02]  /*7b70*/  UIADD3 UR21, UR27, UR21, URZ ;  /* 0x000000151b157290 */ /* 0x000fe4000fffe03f */
[----:B------:R-:W-:-:S12]  /*7b80*/  USHF.L.U32 UR18, UR18, UR10, URZ ;  /* 0x0000000a12127299 */ /* 0x000fd8000800063f */
.L_x_177:
[----:B------:R-:W-:-:S03]  /*7b90*/  UMOV UR8, 0xffffffff ;  /* 0xffffffff00087882 */ /* 0x000fc60000000000 */
[----:B------:R-:W-:Y:S05]  /*7ba0*/  BRA.DIV UR8, `(.L_x_167) ;  /* 0x0000000e08d07947 */ /* 0x000fea000b800000 */
[----:B------:R-:W-:-:S13]  /*7bb0*/  ELECT P6, URZ, PT ;  /* 0x00000000003f782f */ /* 0x000fda00038c0000 */
.L_x_189:
[----:B------:R-:W0:Y:S01]  /*7bc0*/  LDC R4, c[0x0][0x28c] ;  /* 0x0000a300ff047b82 */ /* 0x000e220000000800 */
[----:B------:R-:W-:Y:S01]  /*7bd0*/  BSSY B1, `(.L_x_168) ;  /* 0x000003c000017945 */ /* 0x000fe20003800000 */
[----:B0-----:R-:W-:-:S13]  /*7be0*/  ISETP.LT.OR P6, PT, R4, 0x1, !P6 ;  /* 0x000000010400780c */ /* 0x001fda00077c1670 */
[----:B------:R-:W-:Y:S05]  /*7bf0*/  @P6 BRA `(.L_x_169) ;  /* 0x0000000000e46947 */ /* 0x000fea0003800000 */
[----:B------:R-:W-:Y:S01]  /*7c00*/  LEA R11, R11, UR25, 0x2 ;  /* 0x000000190b0b7c11 */ /* 0x000fe2000f8e10ff */
[----:B------:R-:W-:Y:S01]  /*7c10*/  IMAD.MOV.U32 R21, RZ, RZ, RZ ;  /* 0x000000ffff157224 */ /* 0x000fe200078e00ff */
[----:B------:R-:W-:Y:S01]  /*7c20*/  LEA R20, R20, UR6, 0x6 ;  /* 0x0000000614147c11 */ /* 0x000fe2000f8e30ff */
[----:B------:R-:W-:Y:S02]  /*7c30*/  IMAD.MOV.U32 R4, RZ, RZ, R8 ;  /* 0x000000ffff047224 */ /* 0x000fe400078e0008 */
[----:B------:R-:W-:Y:S02]  /*7c40*/  IMAD.MOV.U32 R5, RZ, RZ, R0 ;  /* 0x000000ffff057224 */ /* 0x000fe400078e0000 */
[----:B------:R-:W-:Y:S02]  /*7c50*/  IMAD.MOV.U32 R6, RZ, RZ, R12 ;  /* 0x000000ffff067224 */ /* 0x000fe400078e000c */
[----:B------:R-:W-:-:S07]  /*7c60*/  IMAD.SHL.U32 R15, R11, 0x40, RZ ;  /* 0x000000400b0f7824 */ /* 0x000fce00078e00ff */
.L_x_172:
[----:B------:R-:W0:Y:S01]  /*7c70*/  S2R R14, SR_CgaCtaId ;  /* 0x00000000000e7919 */ /* 0x000e220000008800 */
[----:B------:R-:W-:Y:S02]  /*7c80*/  MOV R7, 0x400 ;  /* 0x0000040000077802 */ /* 0x000fe40000000f00 */
[----:B------:R-:W-:-:S13]  /*7c90*/  LOP3.LUT P1, RZ, R18, 0x7f, RZ, 0xc0, !PT ;  /* 0x0000007f12ff7812 */ /* 0x000fda000782c0ff */
[----:B------:R-:W1:Y:S01]  /*7ca0*/  @!P1 LDC R11, c[0x0][0x500] ;  /* 0x00014000ff0b9b82 */ /* 0x000e620000000800 */
[----:B0-----:R-:W-:Y:S02]  /*7cb0*/  LEA R22, R14, R7, 0x18 ;  /* 0x000000070e167211 */ /* 0x001fe400078ec0ff */
[----:B------:R-:W-:-:S03]  /*7cc0*/  SHF.L.U32 R7, R5, 0x1f, RZ ;  /* 0x0000001f05077819 */ /* 0x000fc600000006ff */
[----:B------:R-:W-:-:S04]  /*7cd0*/  IMAD R14, R6, 0x8, R22 ;  /* 0x00000008060e7824 */ /* 0x000fc800078e0216 */
[----:B------:R-:W0:Y:S02]  /*7ce0*/  SYNCS.PHASECHK.TRANS64.TRYWAIT P0, [R14+URZ+0x28], R7 ;  /* 0x000028070e0075a7 */ /* 0x000e24000800017f */
[----:B01----:R-:W-:Y:S05]  /*7cf0*/  @!P0 BRA `(.L_x_170) ;  /* 0x0000000c009c8947 */ /* 0x003fea0003800000 */
.L_x_190:
[----:B0-----:R-:W-:Y:S01]  /*7d00*/  PRMT R7, R9, 0x9910, RZ ;  /* 0x0000991009077816 */ /* 0x001fe200000000ff */
[----:B------:R0:W-:Y:S03]  /*7d10*/  @!P1 SYNCS.ARRIVE.TRANS64 RZ, [R14+URZ], R11 ;  /* 0x0000000b0eff99a7 */ /* 0x0001e6000800003f */
[----:B------:R-:W-:-:S13]  /*7d20*/  ISETP.NE.AND P0, PT, R7, 0x2, PT ;  /* 0x000000020700780c */ /* 0x000fda0003f05270 */
[----:B0-----:R-:W-:Y:S05]  /*7d30*/  @P0 BRA `(.L_x_171) ;  /* 0x0000000000040947 */ /* 0x001fea0003800000 */
[----:B------:R-:W-:Y:S01]  /*7d40*/  BPT.TRAP 0x1 ;  /* 0x000000040000795c */ /* 0x000fe20000300000 */
.L_x_171:
[----:B------:R-:W-:Y:S01]  /*7d50*/  LEA R7, R6, UR25, 0x2 ;  /* 0x0000001906077c11 */ /* 0x000fe2000f8e10ff */
[----:B------:R-:W-:Y:S01]  /*7d60*/  VIADD R4, R4, 0xffffffff ;  /* 0xffffffff04047836 */ /* 0x000fe20000000000 */
[----:B------:R-:W-:Y:S01]  /*7d70*/  R2UR UR23, R15 ;  /* 0x000000000f1772ca */ /* 0x000fe200000e0000 */
[----:B------:R-:W-:Y:S01]  /*7d80*/  UIADD3 UR14, UP0, UR28, 0xf0, URZ ;  /* 0x000000f01c0e7890 */ /* 0x000fe2000ff1e03f */
[----:B------:R-:W-:Y:S01]  /*7d90*/  R2UR UR9, R14 ;  /* 0x000000000e0972ca */ /* 0x000fe200000e0000 */
[----:B------:R-:W-:Y:S01]  /*7da0*/  IMAD.SHL.U32 R7, R7, 0x800, RZ ;  /* 0x0000080007077824 */ /* 0x000fe200078e00ff */
[----:B------:R-:W-:Y:S01]  /*7db0*/  R2UR UR10, R21 ;  /* 0x00000000150a72ca */ /* 0x000fe200000e0000 */
[----:B------:R-:W-:Y:S01]  /*7dc0*/  UIADD3 UR32, UP1, UR28, 0x1f0, URZ ;  /* 0x000001f01c207890 */ /* 0x000fe2000ff3e03f */
[----:B------:R-:W-:Y:S01]  /*7dd0*/  R2UR UR12, R13 ;  /* 0x000000000d0c72ca */ /* 0x000fe200000e0000 */
[--C-:B------:R-:W-:Y:S01]  /*7de0*/  IMAD R11, R7, 0x4, R22.reuse ;  /* 0x00000004070b7824 */ /* 0x100fe200078e0216 */
[----:B------:R-:W-:Y:S01]  /*7df0*/  LEA R7, R6, UR7, 0xb ;  /* 0x0000000706077c11 */ /* 0x000fe2000f8e58ff */
[----:B------:R-:W-:Y:S01]  /*7e00*/  UIADD3.X UR15, URZ, UR29, URZ, UP0, !UPT ;  /* 0x0000001d3f0f7290 */ /* 0x000fe200087fe43f */
[----:B------:R-:W-:Y:S01]  /*7e10*/  R2UR UR24, R20 ;  /* 0x00000000141872ca */ /* 0x000fe200000e0000 */
[----:B------:R-:W-:Y:S01]  /*7e20*/  UPRMT UR20, URZ, 0x5410, UR18 ;  /* 0x000054103f147896 */ /* 0x000fe20008000012 */
[----:B------:R-:W-:Y:S01]  /*7e30*/  R2UR UR8, R11 ;  /* 0x000000000b0872ca */ /* 0x000fe200000e0000 */
[----:B------:R-:W-:Y:S01]  /*7e40*/  IMAD R7, R7, 0x4, R22 ;  /* 0x0000000407077824 */ /* 0x000fe200078e0216 */
[----:B------:R-:W-:Y:S01]  /*7e50*/  ISETP.GT.AND P1, PT, R4, 0x1, PT ;  /* 0x000000010400780c */ /* 0x000fe20003f24270 */
[----:B------:R-:W-:Y:S01]  /*7e60*/  VIADD R6, R6, 0x1 ;  /* 0x0000000106067836 */ /* 0x000fe20000000000 */
[----:B------:R-:W-:Y:S01]  /*7e70*/  UPRMT UR30, URZ, 0x5410, UR19 ;  /* 0x000054103f1e7896 */ /* 0x000fe20008000013 */
[----:B------:R-:W-:Y:S01]  /*7e80*/  VIADD R21, R21, 0x20 ;  /* 0x0000002015157836 */ /* 0x000fe20000000000 */
[----:B------:R-:W-:Y:S01]  /*7e90*/  R2UR UR11, R7 ;  /* 0x00000000070b72ca */ /* 0x000fe200000e0000 */
[----:B------:R-:W-:Y:S01]  /*7ea0*/  UIADD3.X UR33, URZ, UR29, URZ, UP1, !UPT ;  /* 0x0000001d3f217290 */ /* 0x000fe20008ffe43f */
[----:B------:R-:W-:Y:S01]  /*7eb0*/  ISETP.NE.AND P0, PT, R6, 0x5, PT ;  /* 0x000000050600780c */ /* 0x000fe20003f05270 */
[----:B------:R-:W-:Y:S01]  /*7ec0*/  UMOV UR16, 0x0 ;  /* 0x0000000000107882 */ /* 0x000fe20000000000 */
[----:B------:R-:W-:-:S02]  /*7ed0*/  UMOV UR17, 0x10000000 ;  /* 0x1000000000117882 */ /* 0x000fc40000000000 */
[----:B------:R-:W-:Y:S01]  /*7ee0*/  SEL R14, RZ, 0x1, P0 ;  /* 0x00000001ff0e7807 */ /* 0x000fe20000000000 */
[----:B------:R-:W-:Y:S01]  /*7ef0*/  UIADD3 UR8, UR8, 0x100, URZ ;  /* 0x0000010008087890 */ /* 0x000fe2000fffe03f */
[----:B------:R-:W-:Y:S02]  /*7f00*/  SEL R6, R6, RZ, P0 ;  /* 0x000000ff06067207 */ /* 0x000fe40000000000 */
[----:B------:R-:W-:-:S03]  /*7f10*/  LOP3.LUT R5, R5, R14, RZ, 0x3c, !PT ;  /* 0x0000000e05057212 */ /* 0x000fc600078e3cff */
[----:B------:R-:W-:-:S03]  /*7f20*/  UIADD3 UR22, UR11, 0x28100, URZ ;  /* 0x000281000b167890 */ /* 0x000fc6000fffe03f */
[----:B------:R-:W-:Y:S02]  /*7f30*/  UMOV UR11, UR23 ;  /* 0x00000017000b7c82 */ /* 0x000fe40008000000 */
[----:B------:R0:W-:Y:S02]  /*7f40*/  UTMALDG.3D.MULTICAST [UR8], [UR14], UR20, desc[UR16] ;  /* 0x000010080e0073b4 */ /* 0x0001e40008011814 */
[----:B0-----:R-:W-:Y:S01]  /*7f50*/  UMOV UR8, UR22 ;  /* 0x0000001600087c82 */ /* 0x001fe20008000000 */
[----:B------:R-:W-:Y:S02]  /*7f60*/  UMOV UR11, UR24 ;  /* 0x00000018000b7c82 */ /* 0x000fe40008000000 */
[----:B------:R0:W-:Y:S02]  /*7f70*/  UTMALDG.3D.MULTICAST [UR8], [UR32], UR30, desc[UR16] ;  /* 0x00001008200073b4 */ /* 0x0001e4000801181e */
[----:B0-----:R-:W-:Y:S05]  /*7f80*/  @P1 BRA `(.L_x_172) ;  /* 0xfffffffc00381947 */ /* 0x001fea000383ffff */
.L_x_169:
[----:B------:R-:W-:Y:S05]  /*7f90*/  BSYNC B1 ;  /* 0x0000000000017941 */ /* 0x000fea0003800000 */
.L_x_168:
[----:B------:R-:W-:Y:S01]  /*7fa0*/  LOP3.LUT P1, RZ, R10, 0xff, RZ, 0xc0, !PT ;  /* 0x000000ff0aff7812 */ /* 0x000fe2000782c0ff */
[C---:B------:R-:W-:Y:S01]  /*7fb0*/  IMAD.IADD R12, R3.reuse, 0x1, R12 ;  /* 0x00000001030c7824 */ /* 0x040fe200078e020c */
[----:B------:R-:W-:Y:S01]  /*7fc0*/  ULDC.64 UR8, c[0x0][0x650] ;  /* 0x0001940000087ab9 */ /* 0x000fe20000000a00 */
[C---:B------:R-:W-:Y:S01]  /*7fd0*/  ISETP.GE.U32.AND P2, PT, R3.reuse, 0x5, PT ;  /* 0x000000050300780c */ /* 0x040fe20003f46070 */
[----:B------:R-:W-:Y:S01]  /*7fe0*/  BSSY B1, `(.L_x_173) ;  /* 0x000006a000017945 */ /* 0x000fe20003800000 */
[----:B------:R-:W-:Y:S01]  /*7ff0*/  IMAD.MOV.U32 R11, RZ, RZ, -0x1 ;  /* 0xffffffffff0b7424 */ /* 0x000fe200078e00ff */
[----:B------:R-:W-:Y:S01]  /*8000*/  ISETP.GT.U32.AND P0, PT, R12, 0x4, PT ;  /* 0x000000040c00780c */ /* 0x000fe20003f04070 */
[----:B------:R-:W-:Y:S01]  /*8010*/  IMAD.MOV.U32 R20, RZ, RZ, -0x1 ;  /* 0xffffffffff147424 */ /* 0x000fe200078e00ff */
[----:B------:R-:W-:Y:S01]  /*8020*/  PRMT R10, RZ, 0x7610, R10 ;  /* 0x00007610ff0a7816 */ /* 0x000fe2000000000a */
[----:B------:R-:W-:Y:S01]  /*8030*/  IMAD.MOV.U32 R13, RZ, RZ, -0x1 ;  /* 0xffffffffff0d7424 */ /* 0x000fe200078e00ff */
[----:B------:R-:W-:-:S03]  /*8040*/  ISETP.LT.U32.AND P0, PT, R3, 0x5, P0 ;  /* 0x000000050300780c */ /* 0x000fc60000701070 */
[----:B------:R-:W0:Y:S01]  /*8050*/  @P1 S2R R5, SR_CgaCtaId ;  /* 0x0000000000051919 */ /* 0x000e220000008800 */
[----:B------:R-:W-:-:S04]  /*8060*/  @P1 MOV R4, 0x400 ;  /* 0x0000040000041802 */ /* 0x000fc80000000f00 */
[----:B0-----:R-:W-:Y:S01]  /*8070*/  @P1 LEA R6, R5, R4, 0x18 ;  /* 0x0000000405061211 */ /* 0x001fe200078ec0ff */
[----:B------:R-:W-:-:S03]  /*8080*/  IMAD.WIDE.U32 R4, R12, -0x33333333, RZ ;  /* 0xcccccccd0c047825 */ /* 0x000fc600078e00ff */
[----:B------:R0:W-:Y:S01]  /*8090*/  @P1 SYNCS.ARRIVE.TRANS64.A1T0 RZ, [R6+URZ+0x68], RZ ;  /* 0x000068ff06ff19a7 */ /* 0x0001e2000810003f */
[----:B------:R-:W-:Y:S02]  /*80a0*/  IADD3 R16, P1, R16, UR26, RZ ;  /* 0x0000001a10107c10 */ /* 0x000fe4000ff3e0ff */
[----:B------:R-:W-:Y:S02]  /*80b0*/  SHF.R.U32.HI R7, RZ, 0x2, R5 ;  /* 0x00000002ff077819 */ /* 0x000fe40000011605 */
[----:B------:R-:W-:Y:S02]  /*80c0*/  SEL R5, RZ, 0x1, !P0 ;  /* 0x00000001ff057807 */ /* 0x000fe40004000000 */
[----:B------:R-:W-:Y:S01]  /*80d0*/  IADD3.X R17, R17, UR21, RZ, P1, !PT ;  /* 0x0000001511117c10 */ /* 0x000fe20008ffe4ff */
[----:B------:R-:W-:Y:S01]  /*80e0*/  IMAD R12, R7, -0x5, R12 ;  /* 0xfffffffb070c7824 */ /* 0x000fe200078e020c */
[----:B------:R-:W-:Y:S02]  /*80f0*/  ISETP.GE.U32.AND P0, PT, R16, UR8, PT ;  /* 0x0000000810007c0c */ /* 0x000fe4000bf06070 */
[----:B------:R-:W-:-:S02]  /*8100*/  LOP3.LUT R0, R0, R5, RZ, 0x3c, !PT ;  /* 0x0000000500007212 */ /* 0x000fc400078e3cff */
[----:B------:R-:W-:Y:S02]  /*8110*/  ISETP.GE.U32.AND.EX P0, PT, R17, UR9, PT, P0 ;  /* 0x0000000911007c0c */ /* 0x000fe4000bf06100 */
[----:B------:R-:W-:Y:S02]  /*8120*/  @P2 LOP3.LUT R0, R0, 0x1, R7, 0x78, !PT ;  /* 0x0000000100002812 */ /* 0x000fe400078e7807 */
[----:B------:R-:W-:-:S09]  /*8130*/  PRMT R4, RZ, 0x7610, R4 ;  /* 0x00007610ff047816 */ /* 0x000fd20000000004 */
[----:B0-----:R-:W-:Y:S05]  /*8140*/  @P0 BRA `(.L_x_174) ;  /* 0x00000004004c0947 */ /* 0x001fea0003800000 */
[----:B------:R-:W0:Y:S01]  /*8150*/  S2R R14, SR_CTAID.X ;  /* 0x00000000000e7919 */ /* 0x000e220000002500 */
[----:B------:R-:W-:Y:S01]  /*8160*/  ULDC.64 UR8, c[0x0][0x628] ;  /* 0x00018a0000087ab9 */ /* 0x000fe20000000a00 */
[----:B------:R-:W1:Y:S01]  /*8170*/  LDC R15, c[0x0][0x144] ;  /* 0x00005100ff0f7b82 */ /* 0x000e620000000800 */
[----:B------:R-:W-:Y:S01]  /*8180*/  ISETP.NE.U32.AND P0, PT, RZ, UR8, PT ;  /* 0x00000008ff007c0c */ /* 0x000fe2000bf05070 */
[----:B------:R-:W2:Y:S01]  /*8190*/  S2R R11, SR_CTAID.Y ;  /* 0x00000000000b7919 */ /* 0x000ea20000002600 */
[----:B------:R-:W-:Y:S01]  /*81a0*/  ULDC UR10, c[0x0][0x150] ;  /* 0x00005400000a7ab9 */ /* 0x000fe20000000800 */
[----:B------:R-:W-:Y:S01]  /*81b0*/  ULDC UR11, c[0x0][0x630] ;  /* 0x00018c00000b7ab9 */ /* 0x000fe20000000800 */
[----:B------:R-:W-:Y:S01]  /*81c0*/  ISETP.NE.AND.EX P0, PT, RZ, UR9, PT, P0 ;  /* 0x00000009ff007c0c */ /* 0x000fe2000bf05300 */
[----:B------:R-:W-:Y:S01]  /*81d0*/  IMAD.MOV.U32 R4, RZ, RZ, R16 ;  /* 0x000000ffff047224 */ /* 0x000fe200078e0010 */
[----:B0-----:R-:W-:-:S05]  /*81e0*/  I2FP.F32.U32 R5, R14 ;  /* 0x0000000e00057245 */ /* 0x001fca0000201000 */
[----:B------:R-:W-:Y:S01]  /*81f0*/  FMUL R20, R5, UR10 ;  /* 0x0000000a05147c20 */ /* 0x000fe20008400000 */
[----:B------:R-:W-:-:S05]  /*8200*/  IMAD.MOV.U32 R5, RZ, RZ, R17 ;  /* 0x000000ffff057224 */ /* 0x000fca00078e0011 */
[----:B--2---:R-:W-:Y:S05]  /*8210*/  @!P0 BRA `(.L_x_175) ;  /* 0x0000000000288947 */ /* 0x004fea0003800000 */
[----:B------:R-:W-:Y:S02]  /*8220*/  ULDC UR10, c[0x0][0x634] ;  /* 0x00018d00000a7ab9 */ /* 0x000fe40000000800 */
[----:B------:R-:W-:-:S05]  /*8230*/  IADD3 R5, P0, R16, UR10, RZ ;  /* 0x0000000a10057c10 */ /* 0x000fca000ff1e0ff */
[----:B------:R-:W-:-:S04]  /*8240*/  IMAD.X R13, RZ, RZ, R17, P0 ;  /* 0x000000ffff0d7224 */ /* 0x000fc800000e0611 */
[----:B------:R-:W-:-:S04]  /*8250*/  IMAD.WIDE.U32 R6, R13, UR8, RZ ;  /* 0x000000080d067c25 */ /* 0x000fc8000f8e00ff */
[----:B------:R-:W-:-:S04]  /*8260*/  IMAD.WIDE.U32 R6, P0, R5, UR9, R6 ;  /* 0x0000000905067c25 */ /* 0x000fc8000f800006 */
[----:B------:R-:W-:-:S04]  /*8270*/  IMAD.WIDE.U32 R4, R5, UR8, RZ ;  /* 0x0000000805047c25 */ /* 0x000fc8000f8e00ff */
[----:B------:R-:W-:Y:S01]  /*8280*/  IMAD.MOV.U32 R4, RZ, RZ, R7 ;  /* 0x000000ffff047224 */ /* 0x000fe200078e0007 */
[----:B------:R-:W-:Y:S01]  /*8290*/  IADD3 RZ, P1, R5, R6, RZ ;  /* 0x0000000605ff7210 */ /* 0x000fe20007f3e0ff */
[----:B------:R-:W-:-:S04]  /*82a0*/  IMAD.X R5, RZ, RZ, RZ, P0 ;  /* 0x000000ffff057224 */ /* 0x000fc800000e06ff */
[----:B------:R-:W-:-:S08]  /*82b0*/  IMAD.WIDE.U32.X R4, R13, UR9, R4, P1 ;  /* 0x000000090d047c25 */ /* 0x000fd000088e0404 */
.L_x_175:
[--C-:B------:R-:W-:Y:S01]  /*82c0*/  SHF.R.U64 R13, R4, UR11, R5.reuse ;  /* 0x0000000b040d7c19 */ /* 0x100fe20008001205 */
[----:B------:R-:W0:Y:S01]  /*82d0*/  F2I.U32.TRUNC.NTZ R20, R20 ;  /* 0x0000001400147305 */ /* 0x000e22000020f000 */
[----:B------:R-:W-:Y:S01]  /*82e0*/  SHF.R.U32.HI R4, RZ, UR11, R5 ;  /* 0x0000000bff047c19 */ /* 0x000fe20008011605 */
[----:B------:R-:W-:Y:S01]  /*82f0*/  ULDC.64 UR8, c[0x0][0x620] ;  /* 0x0001880000087ab9 */ /* 0x000fe20000000a00 */
[----:B------:R-:W-:Y:S01]  /*8300*/  IADD3 R7, P0, RZ, -R13, RZ ;  /* 0x8000000dff077210 */ /* 0x000fe20007f1e0ff */
[----:B------:R-:W-:Y:S01]  /*8310*/  ULDC.64 UR10, c[0x0][0x640] ;  /* 0x00019000000a7ab9 */ /* 0x000fe20000000a00 */
[----:B------:R-:W2:Y:S03]  /*8320*/  LDC R22, c[0x0][0x148] ;  /* 0x00005200ff167b82 */ /* 0x000ea60000000800 */
[----:B------:R-:W-:Y:S01]  /*8330*/  IMAD.X R4, RZ, RZ, ~R4, P0 ;  /* 0x000000ffff047224 */ /* 0x000fe200000e0e04 */
[----:B------:R-:W-:-:S03]  /*8340*/  ISETP.NE.U32.AND P0, PT, RZ, UR10, PT ;  /* 0x0000000aff007c0c */ /* 0x000fc6000bf05070 */
[----:B------:R-:W-:Y:S01]  /*8350*/  IMAD R6, R4, UR8, RZ ;  /* 0x0000000804067c24 */ /* 0x000fe2000f8e02ff */
[----:B------:R-:W-:Y:S01]  /*8360*/  ISETP.NE.AND.EX P0, PT, RZ, UR11, PT, P0 ;  /* 0x0000000bff007c0c */ /* 0x000fe2000bf05300 */
[----:B------:R-:W-:Y:S01]  /*8370*/  IMAD.WIDE.U32 R4, R7, UR8, R16 ;  /* 0x0000000807047c25 */ /* 0x000fe2000f8e0010 */
[----:B------:R-:W-:-:S03]  /*8380*/  ULDC UR8, c[0x0][0x618] ;  /* 0x0001860000087ab9 */ /* 0x000fc60000000800 */
[----:B------:R-:W-:Y:S01]  /*8390*/  IMAD R7, R7, UR9, R6 ;  /* 0x0000000907077c24 */ /* 0x000fe2000f8e0206 */
[----:B------:R-:W-:Y:S01]  /*83a0*/  ULDC UR9, c[0x0][0x154] ;  /* 0x0000550000097ab9 */ /* 0x000fe20000000800 */
[----:B0-----:R-:W-:Y:S02]  /*83b0*/  IMAD.MOV R6, RZ, RZ, -R20 ;  /* 0x000000ffff067224 */ /* 0x001fe400078e0a14 */
[----:B------:R-:W-:Y:S02]  /*83c0*/  IMAD.IADD R5, R5, 0x1, R7 ;  /* 0x0000000105057824 */ /* 0x000fe400078e0207 */
[----:B-1----:R-:W-:Y:S01]  /*83d0*/  IMAD R14, R15, R6, R14 ;  /* 0x000000060f0e7224 */ /* 0x002fe200078e020e */
[----:B------:R-:W-:Y:S02]  /*83e0*/  I2FP.F32.U32 R6, R11 ;  /* 0x0000000b00067245 */ /* 0x000fe40000201000 */
[--C-:B------:R-:W-:Y:S02]  /*83f0*/  SHF.R.U64 R15, R4, UR8, R5.reuse ;  /* 0x00000008040f7c19 */ /* 0x100fe40008001205 */
[----:B------:R-:W-:Y:S01]  /*8400*/  SHF.R.U32.HI R4, RZ, UR8, R5 ;  /* 0x00000008ff047c19 */ /* 0x000fe20008011605 */
[----:B------:R-:W-:Y:S01]  /*8410*/  FMUL R6, R6, UR9 ;  /* 0x0000000906067c20 */ /* 0x000fe20008400000 */
[----:B------:R-:W-:-:S02]  /*8420*/  ULDC UR8, c[0x0][0x608] ;  /* 0x0001820000087ab9 */ /* 0x000fc40000000800 */
[--C-:B------:R-:W-:Y:S01]  /*8430*/  SHF.R.U64 R21, R15, UR8, R4.reuse ;  /* 0x000000080f157c19 */ /* 0x100fe20008001204 */
[----:B------:R0:W1:Y:S01]  /*8440*/  F2I.U32.TRUNC.NTZ R24, R6 ;  /* 0x0000000600187305 */ /* 0x000062000020f000 */
[----:B------:R-:W-:Y:S01]  /*8450*/  SHF.R.U32.HI R4, RZ, UR8, R4 ;  /* 0x00000008ff047c19 */ /* 0x000fe20008011604 */
[----:B------:R-:W-:-:S03]  /*8460*/  ULDC UR8, c[0x0][0x658] ;  /* 0x0001960000087ab9 */ /* 0x000fc60000000800 */
[--C-:B------:R-:W-:Y:S02]  /*8470*/  SHF.R.U64 R20, R21, UR8, R4.reuse ;  /* 0x0000000815147c19 */ /* 0x100fe40008001204 */
[----:B------:R-:W-:-:S03]  /*8480*/  SHF.R.U32.HI R23, RZ, UR8, R4 ;  /* 0x00000008ff177c19 */ /* 0x000fc60008011604 */
[----:B------:R-:W-:Y:S02]  /*8490*/  IMAD.MOV.U32 R4, RZ, RZ, R20 ;  /* 0x000000ffff047224 */ /* 0x000fe400078e0014 */
[----:B------:R-:W-:Y:S01]  /*84a0*/  IMAD.MOV.U32 R5, RZ, RZ, R23 ;  /* 0x000000ffff057224 */ /* 0x000fe200078e0017 */
[----:B0-----:R-:W-:Y:S06]  /*84b0*/  @!P0 BRA `(.L_x_176) ;  /* 0x0000000000288947 */ /* 0x001fec0003800000 */
        /* <DEDUP_REMOVED lines=10> */
.L_x_176:
[----:B------:R-:W-:Y:S01]  /*8560*/  ISETP.NE.AND P0, PT, R2, 0x1, PT ;  /* 0x000000010200780c */ /* 0x000fe20003f05270 */
[----:B------:R-:W-:Y:S01]  /*8570*/  ULDC UR8, c[0x0][0x648] ;  /* 0x0001920000087ab9 */ /* 0x000fe20000000800 */
[----:B-1----:R-:W-:Y:S01]  /*8580*/  IMAD.MOV R24, RZ, RZ, -R24 ;  /* 0x000000ffff187224 */ /* 0x002fe200078e0a18 */
[----:B------:R-:W-:Y:S01]  /*8590*/  SHF.R.U64 R4, R4, UR8, R5 ;  /* 0x0000000804047c19 */ /* 0x000fe20008001205 */
[----:B------:R-:W-:Y:S01]  /*85a0*/  ULDC UR8, c[0x0][0x638] ;  /* 0x00018e0000087ab9 */ /* 0x000fe20000000800 */
[----:B------:R-:W-:Y:S01]  /*85b0*/  LOP3.LUT R21, R21, UR13, RZ, 0xc0, !PT ;  /* 0x0000000d15157c12 */ /* 0x000fe2000f8ec0ff */
[----:B------:R-:W-:Y:S02]  /*85c0*/  ULDC UR9, c[0x0][0x610] ;  /* 0x0001840000097ab9 */ /* 0x000fe40000000800 */
[----:B------:R-:W-:Y:S02]  /*85d0*/  IMAD.MOV R5, RZ, RZ, -R4 ;  /* 0x000000ffff057224 */ /* 0x000fe400078e0a04 */
[----:B------:R-:W-:-:S02]  /*85e0*/  IMAD R21, R4, UR5, R21 ;  /* 0x0000000504157c24 */ /* 0x000fc4000f8e0215 */
[----:B------:R-:W-:Y:S01]  /*85f0*/  IMAD R20, R5, UR8, R20 ;  /* 0x0000000805147c24 */ /* 0x000fe2000f8e0214 */
[----:B------:R-:W-:Y:S01]  /*8600*/  ULDC UR8, c[0x0][0x600] ;  /* 0x0001800000087ab9 */ /* 0x000fe20000000800 */
[----:B--2---:R-:W-:Y:S01]  /*8610*/  @P0 IMAD R14, R22, R24, R11 ;  /* 0x00000018160e0224 */ /* 0x004fe200078e020b */
[----:B------:R-:W-:Y:S01]  /*8620*/  LOP3.LUT R11, R15, UR4, RZ, 0xc0, !PT ;  /* 0x000000040f0b7c12 */ /* 0x000fe2000f8ec0ff */
[----:B------:R-:W-:Y:S02]  /*8630*/  IMAD.MOV.U32 R4, RZ, RZ, 0x1 ;  /* 0x00000001ff047424 */ /* 0x000fe400078e00ff */
[----:B------:R-:W-:Y:S02]  /*8640*/  IMAD R14, R21, UR9, R14 ;  /* 0x00000009150e7c24 */ /* 0x000fe4000f8e020e */
[----:B------:R-:W-:-:S05]  /*8650*/  IMAD R11, R20, UR8, R11 ;  /* 0x00000008140b7c24 */ /* 0x000fca000f8e020b */
[----:B------:R-:W-:Y:S02]  /*8660*/  SEL R20, R11, R14, !P0 ;  /* 0x0000000e0b147207 */ /* 0x000fe40004000000 */
[----:B------:R-:W-:-:S07]  /*8670*/  SEL R11, R14, R11, !P0 ;  /* 0x0000000b0e0b7207 */ /* 0x000fce0004000000 */
.L_x_174:
[----:B------:R-:W-:Y:S05]  /*8680*/  BSYNC B1 ;  /* 0x0000000000017941 */ /* 0x000fea0003800000 */
.L_x_173:
[----:B------:R-:W-:-:S13]  /*8690*/  LOP3.LUT P0, RZ, R4, 0xff, RZ, 0xc0, !PT ;  /* 0x000000ff04ff7812 */ /* 0x000fda000780c0ff */
[----:B------:R-:W-:Y:S05]  /*86a0*/  @P0 BRA `(.L_x_177) ;  /* 0xfffffff400380947 */ /* 0x000fea000383ffff */
[----:B------:R-:W-:Y:S05]  /*86b0*/  BSYNC B0 ;  /* 0x0000000000007941 */ /* 0x000fea0003800000 */
.L_x_166:
[----:B------:R-:W-:-:S03]  /*86c0*/  UMOV UR8, 0xffffffff ;  /* 0xffffffff00087882 */ /* 0x000fc60000000000 */
[----:B------:R-:W-:Y:S05]  /*86d0*/  BRA.DIV UR8, `(.L_x_178) ;  /* 0x0000000608387947 */ /* 0x000fea000b800000 */
[----:B------:R-:W-:-:S13]  /*86e0*/  ELECT P6, URZ, PT ;  /* 0x00000000003f782f */ /* 0x000fda00038c0000 */
.L_x_193:
[----:B------:R-:W-:Y:S04]  /*86f0*/  BSSY B0, `(.L_x_179) ;  /* 0x0000034000007945 */ /* 0x000fe80003800000 */
[----:B------:R-:W-:Y:S05]  /*8700*/  @!P6 BRA `(.L_x_180) ;  /* 0x0000000000c8e947 */ /* 0x000fea0003800000 */
[----:B------:R-:W-:-:S04]  /*8710*/  LOP3.LUT R19, R19, 0x2, RZ, 0xfc, !PT ;  /* 0x0000000213137812 */ /* 0x000fc800078efcff */
[----:B------:R-:W-:-:S13]  /*8720*/  ISETP.NE.AND P0, PT, R19, 0x3, PT ;  /* 0x000000031300780c */ /* 0x000fda0003f05270 */
[----:B------:R-:W-:Y:S05]  /*8730*/  @!P0 BRA `(.L_x_181) ;  /* 0x0000000000048947 */ /* 0x000fea0003800000 */
[----:B------:R-:W-:Y:S01]  /*8740*/  BPT.TRAP 0x1 ;  /* 0x000000040000795c */ /* 0x000fe20000300000 */
.L_x_181:
[----:B------:R-:W0:Y:S01]  /*8750*/  S2R R3, SR_CgaCtaId ;  /* 0x0000000000037919 */ /* 0x000e220000008800 */
[----:B------:R-:W-:-:S04]  /*8760*/  MOV R2, 0x400 ;  /* 0x0000040000027802 */ /* 0x000fc80000000f00 */
[----:B0-----:R-:W-:Y:S02]  /*8770*/  LEA R3, R3, R2, 0x18 ;  /* 0x0000000203037211 */ /* 0x001fe400078ec0ff */
[----:B------:R-:W-:-:S03]  /*8780*/  SHF.L.U32 R2, R0, 0x1f, RZ ;  /* 0x0000001f00027819 */ /* 0x000fc600000006ff */
[----:B------:R-:W-:-:S04]  /*8790*/  VIADD R3, R3, 0x28 ;  /* 0x0000002803037836 */ /* 0x000fc80000000000 */
[C---:B------:R-:W-:Y:S02]  /*87a0*/  IMAD R7, R12.reuse, 0x8, R3 ;  /* 0x000000080c077824 */ /* 0x040fe400078e0203 */
[----:B------:R-:W-:Y:S02]  /*87b0*/  VIADD R12, R12, 0x1 ;  /* 0x000000010c0c7836 */ /* 0x000fe40000000000 */
[----:B------:R-:W0:Y:S03]  /*87c0*/  SYNCS.PHASECHK.TRANS64.TRYWAIT P0, [R7+URZ], R2 ;  /* 0x00000002070075a7 */ /* 0x000e26000800017f */
[----:B------:R-:W-:-:S04]  /*87d0*/  ISETP.NE.AND P1, PT, R12, 0x5, PT ;  /* 0x000000050c00780c */ /* 0x000fc80003f25270 */
[----:B------:R-:W-:Y:S02]  /*87e0*/  SEL R5, RZ, 0x1, P1 ;  /* 0x00000001ff057807 */ /* 0x000fe40000800000 */
[----:B------:R-:W-:Y:S02]  /*87f0*/  SEL R12, R12, RZ, P1 ;  /* 0x000000ff0c0c7207 */ /* 0x000fe40000800000 */
[----:B------:R-:W-:-:S03]  /*8800*/  LOP3.LUT R5, R0, R5, RZ, 0x3c, !PT ;  /* 0x0000000500057212 */ /* 0x000fc600078e3cff */
[----:B------:R-:W-:Y:S01]  /*8810*/  IMAD R9, R12, 0x8, R3 ;  /* 0x000000080c097824 */ /* 0x000fe200078e0203 */
[----:B------:R-:W-:Y:S01]  /*8820*/  SHF.L.U32 R4, R5, 0x1f, RZ ;  /* 0x0000001f05047819 */ /* 0x000fe200000006ff */
[----:B0-----:R-:W-:Y:S06]  /*8830*/  @!P0 BRA `(.L_x_182) ;  /* 0x0000000400008947 */ /* 0x001fec0003800000 */
.L_x_194:
[----:B------:R-:W1:Y:S01]  /*8840*/  SYNCS.PHASECHK.TRANS64.TRYWAIT P0, [R9+URZ], R4 ;  /* 0x00000004090075a7 */ /* 0x000e62000800017f */
[----:B------:R-:W-:-:S05]  /*8850*/  VIADD R0, R12, 0x1 ;  /* 0x000000010c007836 */ /* 0x000fca0000000000 */
[----:B------:R-:W-:-:S04]  /*8860*/  ISETP.NE.AND P1, PT, R0, 0x5, PT ;  /* 0x000000050000780c */ /* 0x000fc80003f25270 */
[----:B0-----:R-:W-:Y:S02]  /*8870*/  SEL R2, RZ, 0x1, P1 ;  /* 0x00000001ff027807 */ /* 0x001fe40000800000 */
[----:B------:R-:W-:Y:S02]  /*8880*/  SEL R0, R0, RZ, P1 ;  /* 0x000000ff00007207 */ /* 0x000fe40000800000 */
[----:B------:R-:W-:-:S03]  /*8890*/  LOP3.LUT R7, R5, R2, RZ, 0x3c, !PT ;  /* 0x0000000205077212 */ /* 0x000fc600078e3cff */
[----:B------:R-:W-:Y:S01]  /*88a0*/  IMAD R6, R0, 0x8, R3 ;  /* 0x0000000800067824 */ /* 0x000fe200078e0203 */
[----:B------:R-:W-:Y:S01]  /*88b0*/  SHF.L.U32 R5, R7, 0x1f, RZ ;  /* 0x0000001f07057819 */ /* 0x000fe200000006ff */
[----:B-1----:R-:W-:Y:S06]  /*88c0*/  @!P0 BRA `(.L_x_183) ;  /* 0x0000000000f08947 */ /* 0x002fec0003800000 */
.L_x_195:
[----:B------:R-:W1:Y:S01]  /*88d0*/  SYNCS.PHASECHK.TRANS64.TRYWAIT P0, [R6+URZ], R5 ;  /* 0x00000005060075a7 */ /* 0x000e62000800017f */
[----:B------:R-:W-:-:S05]  /*88e0*/  VIADD R0, R0, 0x1 ;  /* 0x0000000100007836 */ /* 0x000fca0000000000 */
[----:B------:R-:W-:-:S04]  /*88f0*/  ISETP.NE.AND P1, PT, R0, 0x5, PT ;  /* 0x000000050000780c */ /* 0x000fc80003f25270 */
[----:B------:R-:W-:Y:S02]  /*8900*/  SEL R2, RZ, 0x1, P1 ;  /* 0x00000001ff027807 */ /* 0x000fe40000800000 */
[----:B------:R-:W-:Y:S02]  /*8910*/  SEL R0, R0, RZ, P1 ;  /* 0x000000ff00007207 */ /* 0x000fe40000800000 */
[----:B------:R-:W-:-:S03]  /*8920*/  LOP3.LUT R7, R7, R2, RZ, 0x3c, !PT ;  /* 0x0000000207077212 */ /* 0x000fc600078e3cff */
[----:B0-----:R-:W-:Y:S01]  /*8930*/  IMAD R9, R0, 0x8, R3 ;  /* 0x0000000800097824 */ /* 0x001fe200078e0203 */
[----:B------:R-:W-:Y:S01]  /*8940*/  SHF.L.U32 R4, R7, 0x1f, RZ ;  /* 0x0000001f07047819 */ /* 0x000fe200000006ff */
[----:B-1----:R-:W-:Y:S06]  /*8950*/  @!P0 BRA `(.L_x_184) ;  /* 0x0000000000e08947 */ /* 0x002fec0003800000 */
.L_x_196:
[----:B------:R-:W1:Y:S01]  /*8960*/  SYNCS.PHASECHK.TRANS64.TRYWAIT P0, [R9+URZ], R4 ;  /* 0x00000004090075a7 */ /* 0x000e62000800017f */
[----:B------:R-:W-:-:S05]  /*8970*/  VIADD R0, R0, 0x1 ;  /* 0x0000000100007836 */ /* 0x000fca0000000000 */
[----:B------:R-:W-:-:S04]  /*8980*/  ISETP.NE.AND P1, PT, R0, 0x5, PT ;  /* 0x000000050000780c */ /* 0x000fc80003f25270 */
[----:B------:R-:W-:Y:S02]  /*8990*/  SEL R2, RZ, 0x1, P1 ;  /* 0x00000001ff027807 */ /* 0x000fe40000800000 */
[----:B------:R-:W-:Y:S02]  /*89a0*/  SEL R0, R0, RZ, P1 ;  /* 0x000000ff00007207 */ /* 0x000fe40000800000 */
[----:B------:R-:W-:Y:S01]  /*89b0*/  LOP3.LUT R2, R7, R2, RZ, 0x3c, !PT ;  /* 0x0000000207027212 */ /* 0x000fe200078e3cff */
[----:B-1----:R-:W-:Y:S06]  /*89c0*/  @!P0 BRA `(.L_x_185) ;  /* 0x0000000000d88947 */ /* 0x002fec0003800000 */
.L_x_197:
[----:B------:R-:W-:Y:S01]  /*89d0*/  IMAD R3, R0, 0x8, R3 ;  /* 0x0000000800037824 */ /* 0x000fe200078e0203 */
[----:B------:R-:W-:-:S07]  /*89e0*/  SHF.L.U32 R0, R2, 0x1f, RZ ;  /* 0x0000001f02007819 */ /* 0x000fce00000006ff */
.L_x_186:
[----:B--2---:R2:W3:Y:S02]  /*89f0*/  SYNCS.PHASECHK.TRANS64.TRYWAIT P0, [R3+URZ], R0 ;  /* 0x00000000030075a7 */ /* 0x0044e4000800017f */
[----:B---3--:R-:W-:Y:S05]  /*8a00*/  @!P0 NANOSLEEP.SYNCS 0x989680 ;  /* 0x009896800000895d */ /* 0x008fea0003900000 */
[----:B------:R-:W3:Y:S02]  /*8a10*/  @!P0 SYNCS.PHASECHK.TRANS64 P0, [R3+URZ], R0 ;  /* 0x00000000030085a7 */ /* 0x000ee4000800007f */
[----:B---3--:R-:W-:Y:S05]  /*8a20*/  @!P0 BRA `(.L_x_186) ;  /* 0xfffffffc00f08947 */ /* 0x008fea000383ffff */
.L_x_180:
[----:B------:R-:W-:Y:S05]  /*8a30*/  BSYNC B0 ;  /* 0x0000000000007941 */ /* 0x000fea0003800000 */
.L_x_179:
[----:B------:R-:W-:Y:S05]  /*8a40*/  EXIT ;  /* 0x000000000000794d */ /* 0x000fea0003800000 */
.L_x_21:
[----:B----4-:R4:W0:Y:S02]  /*8a50*/  SYNCS.PHASECHK.TRANS64.TRYWAIT P1, [R3+URZ], R0 ;  /* 0x00000000030075a7 */ /* 0x010824000802017f */
[----:B0-----:R-:W-:Y:S05]  /*8a60*/  @!P1 NANOSLEEP.SYNCS 0x989680 ;  /* 0x009896800000995d */ /* 0x001fea0003900000 */
[----:B------:R-:W0:Y:S02]  /*8a70*/  @!P1 SYNCS.PHASECHK.TRANS64 P1, [R3+URZ], R0 ;  /* 0x00000000030095a7 */ /* 0x000e24000802007f */
[----:B0-----:R-:W-:Y:S05]  /*8a80*/  @!P1 BRA `(.L_x_21) ;  /* 0xfffffffc00f09947 */ /* 0x001fea000383ffff */
[----:B------:R-:W-:Y:S05]  /*8a90*/  BRA `(.L_x_20) ;  /* 0xffffff8800a87947 */ /* 0x000fea000383ffff */
.L_x_26:
[----:B-1----:R1:W3:Y:S02]  /*8aa0*/  SYNCS.PHASECHK.TRANS64.TRYWAIT P1, [R5+URZ], R4 ;  /* 0x00000004050075a7 */ /* 0x0022e4000802017f */
[----:B---3--:R-:W-:Y:S05]  /*8ab0*/  @!P1 NANOSLEEP.SYNCS 0x989680 ;  /* 0x009896800000995d */ /* 0x008fea0003900000 */
[----:B------:R-:W3:Y:S02]  /*8ac0*/  @!P1 SYNCS.PHASECHK.TRANS64 P1, [R5+URZ], R4 ;  /* 0x00000004050095a7 */ /* 0x000ee4000802007f */
[----:B---3--:R-:W-:Y:S05]  /*8ad0*/  @!P1 BRA `(.L_x_26) ;  /* 0xfffffffc00f09947 */ /* 0x008fea000383ffff */
[----:B------:R-:W-:Y:S05]  /*8ae0*/  BRA `(.L_x_25) ;  /* 0xffffff8c00f87947 */ /* 0x000fea000383ffff */
.L_x_167:
[----:B------:R-:W-:Y:S01]  /*8af0*/  BSSY B1, `(.L_x_187) ;  /* 0x0000006000017945 */ /* 0x000fe20003800000 */
[----:B------:R-:W-:-:S07]  /*8b00*/  IMAD.MOV.U32 R15, RZ, RZ, -0x1 ;  /* 0xffffffffff0f7424 */ /* 0x000fce00078e00ff */
[----:B------:R-:W-:Y:S05]  /*8b10*/  WARPSYNC.COLLECTIVE R15, `(.L_x_188) ;  /* 0x000000000f0c7348 */ /* 0x000fea0003c00000 */
[----:B------:R-:W-:Y:S02]  /*8b20*/  ELECT P6, UR62, PT ;  /* 0x00000000003e782f */ /* 0x000fe400038c0000 */
[----:B------:R-:W-:Y:S01]  /*8b30*/  MOV R14, UR62 ;  /* 0x0000003e000e7c02 */ /* 0x000fe20008000f00 */
[----:B------:R-:W-:Y:S10]  /*8b40*/  ENDCOLLECTIVE ;  /* 0x000000000000791b */ /* 0x000ff40003800000 */
.L_x_188:
[----:B------:R-:W-:Y:S05]  /*8b50*/  BSYNC B1 ;  /* 0x0000000000017941 */ /* 0x000fea0003800000 */
.L_x_187:
[----:B------:R-:W-:Y:S05]  /*8b60*/  BRA `(.L_x_189) ;  /* 0xfffffff000147947 */ /* 0x000fea000383ffff */
.L_x_170:
[----:B0-----:R0:W1:Y:S02]  /*8b70*/  SYNCS.PHASECHK.TRANS64.TRYWAIT P0, [R14+URZ+0x28], R7 ;  /* 0x000028070e0075a7 */ /* 0x001064000800017f */
[----:B-1----:R-:W-:Y:S05]  /*8b80*/  @!P0 NANOSLEEP.SYNCS 0x989680 ;  /* 0x009896800000895d */ /* 0x002fea0003900000 */
[----:B------:R-:W1:Y:S02]  /*8b90*/  @!P0 SYNCS.PHASECHK.TRANS64 P0, [R14+URZ+0x28], R7 ;  /* 0x000028070e0085a7 */ /* 0x000e64000800007f */
[----:B-1----:R-:W-:Y:S05]  /*8ba0*/  @!P0 BRA `(.L_x_170) ;  /* 0xfffffffc00f08947 */ /* 0x002fea000383ffff */
[----:B------:R-:W-:Y:S05]  /*8bb0*/  BRA `(.L_x_190) ;  /* 0xfffffff000507947 */ /* 0x000fea000383ffff */
.L_x_178:
[----:B------:R-:W-:Y:S01]  /*8bc0*/  BSSY B0, `(.L_x_191) ;  /* 0x0000006000007945 */ /* 0x000fe20003800000 */
[----:B------:R-:W-:-:S07]  /*8bd0*/  IMAD.MOV.U32 R15, RZ, RZ, -0x1 ;  /* 0xffffffffff0f7424 */ /* 0x000fce00078e00ff */
[----:B------:R-:W-:Y:S05]  /*8be0*/  WARPSYNC.COLLECTIVE R15, `(.L_x_192) ;  /* 0x000000000f0c7348 */ /* 0x000fea0003c00000 */
[----:B------:R-:W-:Y:S02]  /*8bf0*/  ELECT P6, UR62, PT ;  /* 0x00000000003e782f */ /* 0x000fe400038c0000 */
[----:B------:R-:W-:Y:S01]  /*8c00*/  MOV R14, UR62 ;  /* 0x0000003e000e7c02 */ /* 0x000fe20008000f00 */
[----:B------:R-:W-:Y:S10]  /*8c10*/  ENDCOLLECTIVE ;  /* 0x000000000000791b */ /* 0x000ff40003800000 */
.L_x_192:
[----:B------:R-:W-:Y:S05]  /*8c20*/  BSYNC B0 ;  /* 0x0000000000007941 */ /* 0x000fea0003800000 */
.L_x_191:
[----:B------:R-:W-:Y:S05]  /*8c30*/  BRA `(.L_x_193) ;  /* 0xfffffff800ac7947 */ /* 0x000fea000383ffff */
.L_x_182:
[----:B0-----:R0:W1:Y:S02]  /*8c40*/  SYNCS.PHASECHK.TRANS64.TRYWAIT P0, [R7+URZ], R2 ;  /* 0x00000002070075a7 */ /* 0x001064000800017f */
[----:B-1----:R-:W-:Y:S05]  /*8c50*/  @!P0 NANOSLEEP.SYNCS 0x989680 ;  /* 0x009896800000895d */ /* 0x002fea0003900000 */
[----:B------:R-:W1:Y:S02]  /*8c60*/  @!P0 SYNCS.PHASECHK.TRANS64 P0, [R7+URZ], R2 ;  /* 0x00000002070085a7 */ /* 0x000e64000800007f */
[----:B-1----:R-:W-:Y:S05]  /*8c70*/  @!P0 BRA `(.L_x_182) ;  /* 0xfffffffc00f08947 */ /* 0x002fea000383ffff */
[----:B------:R-:W-:Y:S05]  /*8c80*/  BRA `(.L_x_194) ;  /* 0xfffffff800ec7947 */ /* 0x000fea000383ffff */
.L_x_183:
[----:B0-----:R0:W1:Y:S02]  /*8c90*/  SYNCS.PHASECHK.TRANS64.TRYWAIT P0, [R9+URZ], R4 ;  /* 0x00000004090075a7 */ /* 0x001064000800017f */
[----:B-1----:R-:W-:Y:S05]  /*8ca0*/  @!P0 NANOSLEEP.SYNCS 0x989680 ;  /* 0x009896800000895d */ /* 0x002fea0003900000 */
[----:B------:R-:W1:Y:S02]  /*8cb0*/  @!P0 SYNCS.PHASECHK.TRANS64 P0, [R9+URZ], R4 ;  /* 0x00000004090085a7 */ /* 0x000e64000800007f */
[----:B-1----:R-:W-:Y:S05]  /*8cc0*/  @!P0 BRA `(.L_x_183) ;  /* 0xfffffffc00f08947 */ /* 0x002fea000383ffff */
[----:B------:R-:W-:Y:S05]  /*8cd0*/  BRA `(.L_x_195) ;  /* 0xfffffff800fc7947 */ /* 0x000fea000383ffff */
.L_x_184:
[----:B0-----:R0:W1:Y:S02]  /*8ce0*/  SYNCS.PHASECHK.TRANS64.TRYWAIT P0, [R6+URZ], R5 ;  /* 0x00000005060075a7 */ /* 0x001064000800017f */
[----:B-1----:R-:W-:Y:S05]  /*8cf0*/  @!P0 NANOSLEEP.SYNCS 0x989680 ;  /* 0x009896800000895d */ /* 0x002fea0003900000 */
[----:B------:R-:W1:Y:S02]  /*8d00*/  @!P0 SYNCS.PHASECHK.TRANS64 P0, [R6+URZ], R5 ;  /* 0x00000005060085a7 */ /* 0x000e64000800007f */
[----:B-1----:R-:W-:Y:S05]  /*8d10*/  @!P0 BRA `(.L_x_184) ;  /* 0xfffffffc00f08947 */ /* 0x002fea000383ffff */
[----:B------:R-:W-:Y:S05]  /*8d20*/  BRA `(.L_x_196) ;  /* 0xfffffffc000c7947 */ /* 0x000fea000383ffff */
.L_x_185:
[----:B-1----:R1:W2:Y:S02]  /*8d30*/  SYNCS.PHASECHK.TRANS64.TRYWAIT P0, [R9+URZ], R4 ;  /* 0x00000004090075a7 */ /* 0x0022a4000800017f */
[----:B--2---:R-:W-:Y:S05]  /*8d40*/  @!P0 NANOSLEEP.SYNCS 0x989680 ;  /* 0x009896800000895d */ /* 0x004fea0003900000 */
[----:B------:R-:W2:Y:S02]  /*8d50*/  @!P0 SYNCS.PHASECHK.TRANS64 P0, [R9+URZ], R4 ;  /* 0x00000004090085a7 */ /* 0x000ea4000800007f */
[----:B--2---:R-:W-:Y:S05]  /*8d60*/  @!P0 BRA `(.L_x_185) ;  /* 0xfffffffc00f08947 */ /* 0x004fea000383ffff */
[----:B------:R-:W-:Y:S05]  /*8d70*/  BRA `(.L_x_197) ;  /* 0xfffffffc00147947 */ /* 0x000fea000383ffff */
.L_x_198:
[----:B------:R-:W-:-:S00]  /*8d80*/  BRA `(.L_x_198) ;  /* 0xfffffffc00fc7947 */ /* 0x000fc0000383ffff */
[----:B------:R-:W-:-:S00]  /*8d90*/  NOP ;  /* 0x0000000000007918 */ /* 0x000fc00000000000 */
        /* <DEDUP_REMOVED lines=14> */
.L_x_199:


//--------------------- .nv.global.init           --------------------------
	.section	.nv.global.init,"aw",@progbits
.nv.global.init:
	.type		$str$22,@object
	.size		$str$22,($str$23 - $str$22)
$str$22:
        /*0000*/ 	.byte	0x6b, 0x5f, 0x74, 0x69, 0x6c, 0x65, 0x5f, 0x63, 0x6f, 0x75, 0x6e, 0x74, 0x20, 0x3e, 0x3d, 0x20
        /*0010*/ 	.byte	0x31, 0x00
	.type		$str$23,@object
	.size		$str$23,(__unnamed_1 - $str$23)
$str$23:
        /*0012*/ 	.byte	0x2f, 0x74, 0x6d, 0x70, 0x2f, 0x63, 0x75, 0x74, 0x6c, 0x61, 0x73, 0x73, 0x5f, 0x73, 0x77, 0x65
        /*0022*/ 	.byte	0x65, 0x70, 0x5f, 0x73, 0x72, 0x63, 0x2f, 0x69, 0x6e, 0x63, 0x6c, 0x75, 0x64, 0x65, 0x2f, 0x63
        /*0032*/ 	.byte	0x75, 0x74, 0x6c, 0x61, 0x73, 0x73, 0x2f, 0x67, 0x65, 0x6d, 0x6d, 0x2f, 0x63, 0x6f, 0x6c, 0x6c
        /*0042*/ 	.byte	0x65, 0x63, 0x74, 0x69, 0x76, 0x65, 0x2f, 0x73, 0x6d, 0x39, 0x30, 0x5f, 0x6d, 0x6d, 0x61, 0x5f
        /*0052*/ 	.byte	0x74, 0x6d, 0x61, 0x5f, 0x67, 0x6d, 0x6d, 0x61, 0x5f, 0x73, 0x73, 0x5f, 0x77, 0x61, 0x72, 0x70
        /*0062*/ 	.byte	0x73, 0x70, 0x65, 0x63, 0x69, 0x61, 0x6c, 0x69, 0x7a, 0x65, 0x64, 0x2e, 0x68, 0x70, 0x70, 0x00
	.type		__unnamed_1,@object
	.size		__unnamed_1,(.L_0 - __unnamed_1)
__unnamed_1:
        /*0072*/ 	.byte	0x76, 0x6f, 0x69, 0x64, 0x20, 0x63, 0x75, 0x74, 0x6c, 0x61, 0x73, 0x73, 0x3a, 0x3a, 0x67, 0x65
        /* <DEDUP_REMOVED lines=178> */
        /*0ba2*/ 	.byte	0x00
.L_0:


//--------------------- .nv.shared._ZN7cutlass13device_kernelINS_4gemm6kernel13GemmUniversalIN4cute5tupleIJiiiiEEENS1_10collective13CollectiveMmaINS1_34MainloopSm90TmaGmmaWarpSpecializedILi5ENS5_IJNS4_1CILi2EEENSA_ILi4EEENSA_ILi1EEEEEENS1_35KernelTmaWarpSpecializedCooperativeEEENS5_IJNSA_ILi256EEENSA_ILi64EEENSA_ILi32EEEEEENS_10tfloat32_tENS5_IJlSD_lEEESL_SM_NS4_8TiledMMAINS4_8MMA_AtomIJNS4_4SM904GMMA29MMA_64x64x8_F32TF32TF32_SS_TNILNSQ_7ScaleInE1ELSS_1EEEEEENS4_6LayoutINS5_IJSB_SD_SD_EEENS5_IJSD_NSA_ILi0EEESX_EEEEENS5_IJNS4_10UnderscoreES10_S10_EEEEENS4_23SM90_TMA_LOAD_MULTICASTENS4_14ComposedLayoutINS4_7SwizzleILi3ELi4ELi3EEENS4_18smem_ptr_flag_bitsILi32EEENSV_INS5_IJNSA_ILi8EEESJ_EEENS5_IJSJ_SD_EEEEEEEvNS4_8identityES13_S1D_vS1E_EENS_8epilogue10collective6detail29Sm90TmaWarpSpecializedAdapterINS1H_15DefaultEpilogueISL_SM_SM_NS1G_6thread17LinearCombinationISL_Li1EffLNS1L_9ScaleType4KindE0ELNS_15FloatRoundStyleE2ESL_EENS1_15EpilogueDefaultEEEEEvvEEEEvNT_6ParamsE --------------------------
	.section	.nv.shared._ZN7cutlass13device_kernelINS_4gemm6kernel13GemmUniversalIN4cute5tupleIJiiiiEEENS1_10collective13CollectiveMmaINS1_34MainloopSm90TmaGmmaWarpSpecializedILi5ENS5_IJNS4_1CILi2EEENSA_ILi4EEENSA_ILi1EEEEEENS1_35KernelTmaWarpSpecializedCooperativeEEENS5_IJNSA_ILi256EEENSA_ILi64EEENSA_ILi32EEEEEENS_10tfloat32_tENS5_IJlSD_lEEESL_SM_NS4_8TiledMMAINS4_8MMA_AtomIJNS4_4SM904GMMA29MMA_64x64x8_F32TF32TF32_SS_TNILNSQ_7ScaleInE1ELSS_1EEEEEENS4_6LayoutINS5_IJSB_SD_SD_EEENS5_IJSD_NSA_ILi0EEESX_EEEEENS5_IJNS4_10UnderscoreES10_S10_EEEEENS4_23SM90_TMA_LOAD_MULTICASTENS4_14ComposedLayoutINS4_7SwizzleILi3ELi4ELi3EEENS4_18smem_ptr_flag_bitsILi32EEENSV_INS5_IJNSA_ILi8EEESJ_EEENS5_IJSJ_SD_EEEEEEEvNS4_8identityES13_S1D_vS1E_EENS_8epilogue10collective6detail29Sm90TmaWarpSpecializedAdapterINS1H_15DefaultEpilogueISL_SM_SM_NS1G_6thread17LinearCombinationISL_Li1EffLNS1L_9ScaleType4KindE0ELNS_15FloatRoundStyleE2ESL_EENS1_15EpilogueDefaultEEEEEvvEEEEvNT_6ParamsE,"aw",@nobits
	.sectionflags	@""
	.align	16
	.zero		1024


//--------------------- .nv.shared.reserved.0     --------------------------
	.section	.nv.shared.reserved.0,"aw",@nobits
	.weak		__nv_reservedSMEM_offset_0_alias
	.size		__nv_reservedSMEM_offset_0_alias, 0, 0
	.other		__nv_reservedSMEM_offset_0_alias,@"STO_CUDA_RESERVED_SHARED STV_DEFAULT"
__nv_reservedSMEM_offset_0_alias:
	.zero		0


//--------------------- .nv.global                --------------------------
	.section	.nv.global,"aw",@nobits
.nv.global:
	.type		_ZN40_INTERNAL_92fa7367_4_k_cu_c31b9e48_250534cute1_E,@object
	.size		_ZN40_INTERNAL_92fa7367_4_k_cu_c31b9e48_250534cute1_E,(_ZN40_INTERNAL_92fa7367_4_k_cu_c31b9e48_250534cuda3std3__45__cpo6cbeginE - _ZN40_INTERNAL_92fa7367_4_k_cu_c31b9e48_250534cute1_E)
_ZN40_INTERNAL_92fa7367_4_k_cu_c31b9e48_250534cute1_E:
	.zero		1
	.type		_ZN40_INTERNAL_92fa7367_4_k_cu_c31b9e48_250534cuda3std3__45__cpo6cbeginE,@object
	.size		_ZN40_INTERNAL_92fa7367_4_k_cu_c31b9e48_250534cuda3std3__45__cpo6cbeginE,(_ZN40_INTERNAL_92fa7367_4_k_cu_c31b9e48_250534cuda3std3__48in_placeE - _ZN40_INTERNAL_92fa7367_4_k_cu_c31b9e48_250534cuda3std3__45__cpo6cbeginE)
_ZN40_INTERNAL_92fa7367_4_k_cu_c31b9e48_250534cuda3std3__45__cpo6cbeginE:
	.zero		1
	.type		_ZN40_INTERNAL_92fa7367_4_k_cu_c31b9e48_250534cuda3std3__48in_placeE,@object
	.size		_ZN40_INTERNAL_92fa7367_4_k_cu_c31b9e48_250534cuda3std3__48in_placeE,(_ZN40_INTERNAL_92fa7367_4_k_cu_c31b9e48_250534cuda3std6ranges3__45__cpo9iter_moveE - _ZN40_INTERNAL_92fa7367_4_k_cu_c31b9e48_250534cuda3std3__48in_placeE)
_ZN40_INTERNAL_92fa7367_4_k_cu_c31b9e48_250534cuda3std3__48in_placeE:
	.zero		1
	.type		_ZN40_INTERNAL_92fa7367_4_k_cu_c31b9e48_250534cuda3std6ranges3__45__cpo9iter_moveE,@object
	.size		_ZN40_INTERNAL_92fa7367_4_k_cu_c31b9e48_250534cuda3std6ranges3__45__cpo9iter_moveE,(_ZN40_INTERNAL_92fa7367_4_k_cu_c31b9e48_250534cuda3std3__45__cpo5beginE - _ZN40_INTERNAL_92fa7367_4_k_cu_c31b9e48_250534cuda3std6ranges3__45__cpo9iter_moveE)
_ZN40_INTERNAL_92fa7367_4_k_cu_c31b9e48_250534cuda3std6ranges3__45__cpo9iter_moveE:
	.zero		1
	.type		_ZN40_INTERNAL_92fa7367_4_k_cu_c31b9e48_250534cuda3std3__45__cpo5beginE,@object
	.size		_ZN40_INTERNAL_92fa7367_4_k_cu_c31b9e48_250534cuda3std3__45__cpo5beginE,(_ZN40_INTERNAL_92fa7367_4_k_cu_c31b9e48_250534cuda3std3__442_GLOBAL__N__92fa7367_4_k_cu_c31b9e48_250536ignoreE - _ZN40_INTERNAL_92fa7367_4_k_cu_c31b9e48_250534cuda3std3__45__cpo5beginE)
_ZN40_INTERNAL_92fa7367_4_k_cu_c31b9e48_250534cuda3std3__45__cpo5beginE:
	.zero		1
	.type		_ZN40_INTERNAL_92fa7367_4_k_cu_c31b9e48_250534cuda3std3__442_GLOBAL__N__92fa7367_4_k_cu_c31b9e48_250536ignoreE,@object
	.size		_ZN40_INTERNAL_92fa7367_4_k_cu_c31b9e48_250534cuda3std3__442_GLOBAL__N__92fa7367_4_k_cu_c31b9e48_250536ignoreE,(_ZN40_INTERNAL_92fa7367_4_k_cu_c31b9e48_250534cute7productE - _ZN40_INTERNAL_92fa7367_4_k_cu_c31b9e48_250534cuda3std3__442_GLOBAL__N__92fa7367_4_k_cu_c31b9e48_250536ignoreE)
_ZN40_INTERNAL_92fa7367_4_k_cu_c31b9e48_250534cuda3std3__442_GLOBAL__N__92fa7367_4_k_cu_c31b9e48_250536ignoreE:
	.zero		1
	.type		_ZN40_INTERNAL_92fa7367_4_k_cu_c31b9e48_250534cute7productE,@object
	.size		_ZN40_INTERNAL_92fa7367_4_k_cu_c31b9e48_250534cute7productE,(_ZN40_INTERNAL_92fa7367_4_k_cu_c31b9e48_250534cuda3std3__45__cpo3endE - _ZN40_INTERNAL_92fa7367_4_k_cu_c31b9e48_250534cute7productE)
_ZN40_INTERNAL_92fa7367_4_k_cu_c31b9e48_250534cute7productE:
	.zero		1
	.type		_ZN40_INTERNAL_92fa7367_4_k_cu_c31b9e48_250534cuda3std3__45__cpo3endE,@object
	.size		_ZN40_INTERNAL_92fa7367_4_k_cu_c31b9e48_250534cuda3std3__45__cpo3endE,(_ZN40_INTERNAL_92fa7367_4_k_cu_c31b9e48_250534cuda3std3__419piecewise_constructE - _ZN40_INTERNAL_92fa7367_4_k_cu_c31b9e48_250534cuda3std3__45__cpo3endE)
_ZN40_INTERNAL_92fa7367_4_k_cu_c31b9e48_250534cuda3std3__45__cpo3endE:
	.zero		1
	.type		_ZN40_INTERNAL_92fa7367_4_k_cu_c31b9e48_250534cuda3std3__419piecewise_constructE,@object
	.size		_ZN40_INTERNAL_92fa7367_4_k_cu_c31b9e48_250534cuda3std3__419piecewise_constructE,(_ZN40_INTERNAL_92fa7367_4_k_cu_c31b9e48_250534cuda3std3__45__cpo4cendE - _ZN40_INTERNAL_92fa7367_4_k_cu_c31b9e48_250534cuda3std3__419piecewise_constructE)
_ZN40_INTERNAL_92fa7367_4_k_cu_c31b9e48_250534cuda3std3__419piecewise_constructE:
	.zero		1
	.type		_ZN40_INTERNAL_92fa7367_4_k_cu_c31b9e48_250534cuda3std3__45__cpo4cendE,@object
	.size		_ZN40_INTERNAL_92fa7367_4_k_cu_c31b9e48_250534cuda3std3__45__cpo4cendE,(_ZN40_INTERNAL_92fa7367_4_k_cu_c31b9e48_250534cuda3std6ranges3__45__cpo4swapE - _ZN40_INTERNAL_92fa7367_4_k_cu_c31b9e48_250534cuda3std3__45__cpo4cendE)
_ZN40_INTERNAL_92fa7367_4_k_cu_c31b9e48_250534cuda3std3__45__cpo4cendE:
	.zero		1
	.type		_ZN40_INTERNAL_92fa7367_4_k_cu_c31b9e48_250534cuda3std6ranges3__45__cpo4swapE,@object
	.size		_ZN40_INTERNAL_92fa7367_4_k_cu_c31b9e48_250534cuda3std6ranges3__45__cpo4swapE,(.L_8 - _ZN40_INTERNAL_92fa7367_4_k_cu_c31b9e48_250534cuda3std6ranges3__45__cpo4swapE)
_ZN40_INTERNAL_92fa7367_4_k_cu_c31b9e48_250534cuda3std6ranges3__45__cpo4swapE:
	.zero		1
.L_8:


//--------------------- .nv.constant0._ZN7cutlass13device_kernelINS_4gemm6kernel13GemmUniversalIN4cute5tupleIJiiiiEEENS1_10collective13CollectiveMmaINS1_34MainloopSm90TmaGmmaWarpSpecializedILi5ENS5_IJNS4_1CILi2EEENSA_ILi4EEENSA_ILi1EEEEEENS1_35KernelTmaWarpSpecializedCooperativeEEENS5_IJNSA_ILi256EEENSA_ILi64EEENSA_ILi32EEEEEENS_10tfloat32_tENS5_IJlSD_lEEESL_SM_NS4_8TiledMMAINS4_8MMA_AtomIJNS4_4SM904GMMA29MMA_64x64x8_F32TF32TF32_SS_TNILNSQ_7ScaleInE1ELSS_1EEEEEENS4_6LayoutINS5_IJSB_SD_SD_EEENS5_IJSD_NSA_ILi0EEESX_EEEEENS5_IJNS4_10UnderscoreES10_S10_EEEEENS4_23SM90_TMA_LOAD_MULTICASTENS4_14ComposedLayoutINS4_7SwizzleILi3ELi4ELi3EEENS4_18smem_ptr_flag_bitsILi32EEENSV_INS5_IJNSA_ILi8EEESJ_EEENS5_IJSJ_SD_EEEEEEEvNS4_8identityES13_S1D_vS1E_EENS_8epilogue10collective6detail29Sm90TmaWarpSpecializedAdapterINS1H_15DefaultEpilogueISL_SM_SM_NS1G_6thread17LinearCombinationISL_Li1EffLNS1L_9ScaleType4KindE0ELNS_15FloatRoundStyleE2ESL_EENS1_15EpilogueDefaultEEEEEvvEEEEvNT_6ParamsE --------------------------
	.section	.nv.constant0._ZN7cutlass13device_kernelINS_4gemm6kernel13GemmUniversalIN4cute5tupleIJiiiiEEENS1_10collective13CollectiveMmaINS1_34MainloopSm90TmaGmmaWarpSpecializedILi5ENS5_IJNS4_1CILi2EEENSA_ILi4EEENSA_ILi1EEEEEENS1_35KernelTmaWarpSpecializedCooperativeEEENS5_IJNSA_ILi256EEENSA_ILi64EEENSA_ILi32EEEEEENS_10tfloat32_tENS5_IJlSD_lEEESL_SM_NS4_8TiledMMAINS4_8MMA_AtomIJNS4_4SM904GMMA29MMA_64x64x8_F32TF32TF32_SS_TNILNSQ_7ScaleInE1ELSS_1EEEEEENS4_6LayoutINS5_IJSB_SD_SD_EEENS5_IJSD_NSA_ILi0EEESX_EEEEENS5_IJNS4_10UnderscoreES10_S10_EEEEENS4_23SM90_TMA_LOAD_MULTICASTENS4_14ComposedLayoutINS4_7SwizzleILi3ELi4ELi3EEENS4_18smem_ptr_flag_bitsILi32EEENSV_INS5_IJNSA_ILi8EEESJ_EEENS5_IJSJ_SD_EEEEEEEvNS4_8identityES13_S1D_vS1E_EENS_8epilogue10collective6detail29Sm90TmaWarpSpecializedAdapterINS1H_15DefaultEpilogueISL_SM_SM_NS1G_6thread17LinearCombinationISL_Li1EffLNS1L_9ScaleType4KindE0ELNS_15FloatRoundStyleE2ESL_EENS1_15EpilogueDefaultEEEEEvvEEEEvNT_6ParamsE,"a",@progbits
	.sectionflags	@""
	.align	4
.nv.constant0._ZN7cutlass13device_kernelINS_4gemm6kernel13GemmUniversalIN4cute5tupleIJiiiiEEENS1_10collective13CollectiveMmaINS1_34MainloopSm90TmaGmmaWarpSpecializedILi5ENS5_IJNS4_1CILi2EEENSA_ILi4EEENSA_ILi1EEEEEENS1_35KernelTmaWarpSpecializedCooperativeEEENS5_IJNSA_ILi256EEENSA_ILi64EEENSA_ILi32EEEEEENS_10tfloat32_tENS5_IJlSD_lEEESL_SM_NS4_8TiledMMAINS4_8MMA_AtomIJNS4_4SM904GMMA29MMA_64x64x8_F32TF32TF32_SS_TNILNSQ_7ScaleInE1ELSS_1EEEEEENS4_6LayoutINS5_IJSB_SD_SD_EEENS5_IJSD_NSA_ILi0EEESX_EEEEENS5_IJNS4_10UnderscoreES10_S10_EEEEENS4_23SM90_TMA_LOAD_MULTICASTENS4_14ComposedLayoutINS4_7SwizzleILi3ELi4ELi3EEENS4_18smem_ptr_flag_bitsILi32EEENSV_INS5_IJNSA_ILi8EEESJ_EEENS5_IJSJ_SD_EEEEEEEvNS4_8identityES13_S1D_vS1E_EENS_8epilogue10collective6detail29Sm90TmaWarpSpecializedAdapterINS1H_15DefaultEpilogueISL_SM_SM_NS1G_6thread17LinearCombinationISL_Li1EffLNS1L_9ScaleType4KindE0ELNS_15FloatRoundStyleE2ESL_EENS1_15EpilogueDefaultEEEEEvvEEEEvNT_6ParamsE:
	.zero		1664


//--------------------- SYMBOLS --------------------------

	.type		.nv.reservedSmem.offset0,@object
	.size		.nv.reservedSmem.offset0,0x4
	.type		__assertfail,@function
